//
// Generated by NVIDIA NVVM Compiler
//
// Compiler Build ID: CL-36424714
// Cuda compilation tools, release 13.0, V13.0.88
// Based on NVVM 20.0.0
//

.version 9.0
.target sm_100
.address_size 64

	// .globl	_Z15kernel_functionPcS_PS_S0_i
// _ZZ15kernel_functionPcS_PS_S0_iE9histogram has been demoted
// _ZZ15kernel_functionPcS_PS_S0_iE6offset has been demoted
// _ZZ15kernel_functionPcS_PS_S0_iE5count has been demoted

.visible .entry _Z15kernel_functionPcS_PS_S0_i(
	.param .u64 .ptr .align 1 _Z15kernel_functionPcS_PS_S0_i_param_0,
	.param .u64 .ptr .align 1 _Z15kernel_functionPcS_PS_S0_i_param_1,
	.param .u64 .ptr .align 1 _Z15kernel_functionPcS_PS_S0_i_param_2,
	.param .u64 .ptr .align 1 _Z15kernel_functionPcS_PS_S0_i_param_3,
	.param .u32 _Z15kernel_functionPcS_PS_S0_i_param_4
)
{
	.local .align 4 .b8 	__local_depot0[236];
	.reg .b64 	%SP;
	.reg .b64 	%SPL;
	.reg .pred 	%p<45>;
	.reg .b16 	%rs<33>;
	.reg .b32 	%r<337>;
	.reg .b64 	%rd<198>;
	// demoted variable
	.shared .align 4 .b8 _ZZ15kernel_functionPcS_PS_S0_iE9histogram[236];
	// demoted variable
	.shared .align 4 .b8 _ZZ15kernel_functionPcS_PS_S0_iE6offset[236];
	// demoted variable
	.shared .align 4 .b8 _ZZ15kernel_functionPcS_PS_S0_iE5count[236];
	mov.u64 	%SPL, __local_depot0;
	ld.param.u64 	%rd27, [_Z15kernel_functionPcS_PS_S0_i_param_0];
	ld.param.u64 	%rd30, [_Z15kernel_functionPcS_PS_S0_i_param_2];
	ld.param.u64 	%rd29, [_Z15kernel_functionPcS_PS_S0_i_param_3];
	ld.param.u32 	%r54, [_Z15kernel_functionPcS_PS_S0_i_param_4];
	cvta.to.global.u64 	%rd196, %rd30;
	add.u64 	%rd2, %SPL, 0;
	mov.u32 	%r1, %tid.x;
	add.s32 	%r55, %r54, 511;
	shr.s32 	%r56, %r55, 31;
	shr.u32 	%r57, %r56, 23;
	add.s32 	%r58, %r55, %r57;
	shr.s32 	%r59, %r58, 9;
	mul.lo.s32 	%r336, %r59, %r1;
	add.s32 	%r60, %r336, %r59;
	min.s32 	%r3, %r54, %r60;
	setp.lt.s32 	%p1, %r3, %r336;
	@%p1 bra 	$L__BB0_12;
	sub.s32 	%r61, %r3, %r336;
	add.s32 	%r4, %r61, 1;
	and.b32  	%r5, %r4, 7;
	setp.lt.u32 	%p2, %r61, 7;
	mov.u32 	%r322, %r336;
	@%p2 bra 	$L__BB0_4;
	and.b32  	%r6, %r4, -8;
	mov.b32 	%r323, 0;
	mov.u32 	%r322, %r336;
$L__BB0_3:
	.pragma "nounroll";
	shl.b32 	%r63, %r322, 5;
	cvt.s64.s32 	%rd32, %r63;
	add.s64 	%rd33, %rd27, %rd32;
	mul.wide.s32 	%rd34, %r322, 8;
	add.s64 	%rd35, %rd196, %rd34;
	st.global.u64 	[%rd35], %rd33;
	add.s64 	%rd36, %rd33, 32;
	st.global.u64 	[%rd35+8], %rd36;
	add.s64 	%rd37, %rd33, 64;
	st.global.u64 	[%rd35+16], %rd37;
	add.s64 	%rd38, %rd33, 96;
	st.global.u64 	[%rd35+24], %rd38;
	add.s64 	%rd39, %rd33, 128;
	st.global.u64 	[%rd35+32], %rd39;
	add.s64 	%rd40, %rd33, 160;
	st.global.u64 	[%rd35+40], %rd40;
	add.s64 	%rd41, %rd33, 192;
	st.global.u64 	[%rd35+48], %rd41;
	add.s64 	%rd42, %rd33, 224;
	st.global.u64 	[%rd35+56], %rd42;
	add.s32 	%r322, %r322, 8;
	add.s32 	%r323, %r323, 8;
	setp.eq.s32 	%p3, %r323, %r6;
	@%p3 bra 	$L__BB0_4;
	bra.uni 	$L__BB0_3;
$L__BB0_4:
	setp.eq.s32 	%p4, %r5, 0;
	@%p4 bra 	$L__BB0_12;
	and.b32  	%r8, %r4, 3;
	setp.lt.u32 	%p5, %r5, 4;
	@%p5 bra 	$L__BB0_7;
	shl.b32 	%r64, %r322, 5;
	cvt.s64.s32 	%rd43, %r64;
	add.s64 	%rd44, %rd27, %rd43;
	mul.wide.s32 	%rd45, %r322, 8;
	add.s64 	%rd46, %rd196, %rd45;
	st.global.u64 	[%rd46], %rd44;
	add.s64 	%rd47, %rd44, 32;
	st.global.u64 	[%rd46+8], %rd47;
	add.s64 	%rd48, %rd44, 64;
	st.global.u64 	[%rd46+16], %rd48;
	add.s64 	%rd49, %rd44, 96;
	st.global.u64 	[%rd46+24], %rd49;
	add.s32 	%r322, %r322, 4;
$L__BB0_7:
	setp.eq.s32 	%p6, %r8, 0;
	@%p6 bra 	$L__BB0_12;
	setp.eq.s32 	%p7, %r8, 1;
	@%p7 bra 	$L__BB0_10;
	shl.b32 	%r65, %r322, 5;
	cvt.s64.s32 	%rd50, %r65;
	add.s64 	%rd51, %rd27, %rd50;
	mul.wide.s32 	%rd52, %r322, 8;
	add.s64 	%rd53, %rd196, %rd52;
	st.global.u64 	[%rd53], %rd51;
	add.s64 	%rd54, %rd51, 32;
	st.global.u64 	[%rd53+8], %rd54;
	add.s32 	%r322, %r322, 2;
$L__BB0_10:
	and.b32  	%r66, %r4, 1;
	setp.eq.b32 	%p8, %r66, 1;
	not.pred 	%p9, %p8;
	@%p9 bra 	$L__BB0_12;
	shl.b32 	%r67, %r322, 5;
	cvt.s64.s32 	%rd55, %r67;
	add.s64 	%rd56, %rd27, %rd55;
	mul.wide.s32 	%rd57, %r322, 8;
	add.s64 	%rd58, %rd196, %rd57;
	st.global.u64 	[%rd58], %rd56;
$L__BB0_12:
	shl.b32 	%r69, %r1, 2;
	mov.u32 	%r70, _ZZ15kernel_functionPcS_PS_S0_iE5count;
	add.s32 	%r13, %r70, %r69;
	mov.u32 	%r71, _ZZ15kernel_functionPcS_PS_S0_iE6offset;
	add.s32 	%r14, %r71, %r69;
	sub.s32 	%r72, %r3, %r336;
	and.b32  	%r15, %r54, 7;
	and.b32  	%r16, %r54, 3;
	and.b32  	%r17, %r72, 3;
	sub.s32 	%r335, %r336, %r3;
	and.b32  	%r19, %r54, 2147483640;
	and.b32  	%r20, %r54, 1;
	cvta.to.global.u64 	%rd197, %rd29;
	mov.b32 	%r324, 31;
$L__BB0_13:
	mov.u64 	%rd6, %rd197;
	mov.u64 	%rd197, %rd196;
	mov.u32 	%r26, %r324;
	setp.gt.u32 	%p10, %r1, 58;
	@%p10 bra 	$L__BB0_15;
	shl.b32 	%r73, %r1, 2;
	mov.u32 	%r74, _ZZ15kernel_functionPcS_PS_S0_iE9histogram;
	add.s32 	%r75, %r74, %r73;
	mov.b32 	%r76, 0;
	st.shared.u32 	[%r75], %r76;
	st.shared.u32 	[%r13], %r76;
$L__BB0_15:
	setp.le.s32 	%p11, %r3, %r336;
	bar.sync 	0;
	mov.b32 	%r77, 0;
	st.local.u32 	[%rd2], %r77;
	st.local.u32 	[%rd2+4], %r77;
	st.local.u32 	[%rd2+8], %r77;
	st.local.u32 	[%rd2+12], %r77;
	st.local.u32 	[%rd2+16], %r77;
	st.local.u32 	[%rd2+20], %r77;
	st.local.u32 	[%rd2+24], %r77;
	st.local.u32 	[%rd2+28], %r77;
	st.local.u32 	[%rd2+32], %r77;
	st.local.u32 	[%rd2+36], %r77;
	st.local.u32 	[%rd2+40], %r77;
	st.local.u32 	[%rd2+44], %r77;
	st.local.u32 	[%rd2+48], %r77;
	st.local.u32 	[%rd2+52], %r77;
	st.local.u32 	[%rd2+56], %r77;
	st.local.u32 	[%rd2+60], %r77;
	st.local.u32 	[%rd2+64], %r77;
	st.local.u32 	[%rd2+68], %r77;
	st.local.u32 	[%rd2+72], %r77;
	st.local.u32 	[%rd2+76], %r77;
	st.local.u32 	[%rd2+80], %r77;
	st.local.u32 	[%rd2+84], %r77;
	st.local.u32 	[%rd2+88], %r77;
	st.local.u32 	[%rd2+92], %r77;
	st.local.u32 	[%rd2+96], %r77;
	st.local.u32 	[%rd2+100], %r77;
	st.local.u32 	[%rd2+104], %r77;
	st.local.u32 	[%rd2+108], %r77;
	st.local.u32 	[%rd2+112], %r77;
	st.local.u32 	[%rd2+116], %r77;
	st.local.u32 	[%rd2+120], %r77;
	st.local.u32 	[%rd2+124], %r77;
	st.local.u32 	[%rd2+128], %r77;
	st.local.u32 	[%rd2+132], %r77;
	st.local.u32 	[%rd2+136], %r77;
	st.local.u32 	[%rd2+140], %r77;
	st.local.u32 	[%rd2+144], %r77;
	st.local.u32 	[%rd2+148], %r77;
	st.local.u32 	[%rd2+152], %r77;
	st.local.u32 	[%rd2+156], %r77;
	st.local.u32 	[%rd2+160], %r77;
	st.local.u32 	[%rd2+164], %r77;
	st.local.u32 	[%rd2+168], %r77;
	st.local.u32 	[%rd2+172], %r77;
	st.local.u32 	[%rd2+176], %r77;
	st.local.u32 	[%rd2+180], %r77;
	st.local.u32 	[%rd2+184], %r77;
	st.local.u32 	[%rd2+188], %r77;
	st.local.u32 	[%rd2+192], %r77;
	st.local.u32 	[%rd2+196], %r77;
	st.local.u32 	[%rd2+200], %r77;
	st.local.u32 	[%rd2+204], %r77;
	st.local.u32 	[%rd2+208], %r77;
	st.local.u32 	[%rd2+212], %r77;
	st.local.u32 	[%rd2+216], %r77;
	st.local.u32 	[%rd2+220], %r77;
	st.local.u32 	[%rd2+224], %r77;
	st.local.u32 	[%rd2+228], %r77;
	st.local.u32 	[%rd2+232], %r77;
	@%p11 bra 	$L__BB0_23;
	setp.eq.s32 	%p12, %r17, 0;
	mov.u32 	%r325, %r336;
	@%p12 bra 	$L__BB0_20;
	add.s32 	%r325, %r336, 1;
	cvt.u64.u32 	%rd59, %r26;
	setp.eq.s32 	%p13, %r17, 1;
	mul.wide.s32 	%rd60, %r336, 8;
	add.s64 	%rd7, %rd197, %rd60;
	ld.global.u64 	%rd61, [%rd7];
	add.s64 	%rd62, %rd61, %rd59;
	ld.s8 	%r78, [%rd62];
	mul.wide.s32 	%rd63, %r78, 4;
	add.s64 	%rd64, %rd2, %rd63;
	ld.local.u32 	%r79, [%rd64+-256];
	add.s32 	%r80, %r79, 1;
	st.local.u32 	[%rd64+-256], %r80;
	@%p13 bra 	$L__BB0_20;
	add.s32 	%r325, %r336, 2;
	setp.eq.s32 	%p14, %r17, 2;
	ld.global.u64 	%rd66, [%rd7+8];
	add.s64 	%rd67, %rd66, %rd59;
	ld.s8 	%r81, [%rd67];
	mul.wide.s32 	%rd68, %r81, 4;
	add.s64 	%rd69, %rd2, %rd68;
	ld.local.u32 	%r82, [%rd69+-256];
	add.s32 	%r83, %r82, 1;
	st.local.u32 	[%rd69+-256], %r83;
	@%p14 bra 	$L__BB0_20;
	add.s32 	%r325, %r336, 3;
	ld.global.u64 	%rd71, [%rd7+16];
	add.s64 	%rd72, %rd71, %rd59;
	ld.s8 	%r84, [%rd72];
	mul.wide.s32 	%rd73, %r84, 4;
	add.s64 	%rd74, %rd2, %rd73;
	ld.local.u32 	%r85, [%rd74+-256];
	add.s32 	%r86, %r85, 1;
	st.local.u32 	[%rd74+-256], %r86;
$L__BB0_20:
	setp.gt.u32 	%p15, %r335, -4;
	@%p15 bra 	$L__BB0_23;
	sub.s32 	%r326, %r325, %r3;
	add.s64 	%rd8, %rd197, 16;
	cvt.u64.u32 	%rd75, %r26;
$L__BB0_22:
	mul.wide.s32 	%rd76, %r325, 8;
	add.s64 	%rd77, %rd8, %rd76;
	ld.global.u64 	%rd78, [%rd77+-16];
	add.s64 	%rd79, %rd78, %rd75;
	ld.s8 	%r87, [%rd79];
	mul.wide.s32 	%rd80, %r87, 4;
	add.s64 	%rd81, %rd2, %rd80;
	ld.local.u32 	%r88, [%rd81+-256];
	add.s32 	%r89, %r88, 1;
	st.local.u32 	[%rd81+-256], %r89;
	ld.global.u64 	%rd82, [%rd77+-8];
	add.s64 	%rd83, %rd82, %rd75;
	ld.s8 	%r90, [%rd83];
	mul.wide.s32 	%rd84, %r90, 4;
	add.s64 	%rd85, %rd2, %rd84;
	ld.local.u32 	%r91, [%rd85+-256];
	add.s32 	%r92, %r91, 1;
	st.local.u32 	[%rd85+-256], %r92;
	ld.global.u64 	%rd86, [%rd77];
	add.s64 	%rd87, %rd86, %rd75;
	ld.s8 	%r93, [%rd87];
	mul.wide.s32 	%rd88, %r93, 4;
	add.s64 	%rd89, %rd2, %rd88;
	ld.local.u32 	%r94, [%rd89+-256];
	add.s32 	%r95, %r94, 1;
	st.local.u32 	[%rd89+-256], %r95;
	ld.global.u64 	%rd90, [%rd77+8];
	add.s64 	%rd91, %rd90, %rd75;
	ld.s8 	%r96, [%rd91];
	mul.wide.s32 	%rd92, %r96, 4;
	add.s64 	%rd93, %rd2, %rd92;
	ld.local.u32 	%r97, [%rd93+-256];
	add.s32 	%r98, %r97, 1;
	st.local.u32 	[%rd93+-256], %r98;
	add.s32 	%r325, %r325, 4;
	add.s32 	%r326, %r326, 4;
	setp.ne.s32 	%p16, %r326, 0;
	@%p16 bra 	$L__BB0_22;
$L__BB0_23:
	setp.ne.s32 	%p17, %r1, 0;
	ld.local.u32 	%r99, [%rd2];
	atom.shared.add.u32 	%r100, [_ZZ15kernel_functionPcS_PS_S0_iE9histogram], %r99;
	ld.local.u32 	%r101, [%rd2+4];
	atom.shared.add.u32 	%r102, [_ZZ15kernel_functionPcS_PS_S0_iE9histogram+4], %r101;
	ld.local.u32 	%r103, [%rd2+8];
	atom.shared.add.u32 	%r104, [_ZZ15kernel_functionPcS_PS_S0_iE9histogram+8], %r103;
	ld.local.u32 	%r105, [%rd2+12];
	atom.shared.add.u32 	%r106, [_ZZ15kernel_functionPcS_PS_S0_iE9histogram+12], %r105;
	ld.local.u32 	%r107, [%rd2+16];
	atom.shared.add.u32 	%r108, [_ZZ15kernel_functionPcS_PS_S0_iE9histogram+16], %r107;
	ld.local.u32 	%r109, [%rd2+20];
	atom.shared.add.u32 	%r110, [_ZZ15kernel_functionPcS_PS_S0_iE9histogram+20], %r109;
	ld.local.u32 	%r111, [%rd2+24];
	atom.shared.add.u32 	%r112, [_ZZ15kernel_functionPcS_PS_S0_iE9histogram+24], %r111;
	ld.local.u32 	%r113, [%rd2+28];
	atom.shared.add.u32 	%r114, [_ZZ15kernel_functionPcS_PS_S0_iE9histogram+28], %r113;
	ld.local.u32 	%r115, [%rd2+32];
	atom.shared.add.u32 	%r116, [_ZZ15kernel_functionPcS_PS_S0_iE9histogram+32], %r115;
	ld.local.u32 	%r117, [%rd2+36];
	atom.shared.add.u32 	%r118, [_ZZ15kernel_functionPcS_PS_S0_iE9histogram+36], %r117;
	ld.local.u32 	%r119, [%rd2+40];
	atom.shared.add.u32 	%r120, [_ZZ15kernel_functionPcS_PS_S0_iE9histogram+40], %r119;
	ld.local.u32 	%r121, [%rd2+44];
	atom.shared.add.u32 	%r122, [_ZZ15kernel_functionPcS_PS_S0_iE9histogram+44], %r121;
	ld.local.u32 	%r123, [%rd2+48];
	atom.shared.add.u32 	%r124, [_ZZ15kernel_functionPcS_PS_S0_iE9histogram+48], %r123;
	ld.local.u32 	%r125, [%rd2+52];
	atom.shared.add.u32 	%r126, [_ZZ15kernel_functionPcS_PS_S0_iE9histogram+52], %r125;
	ld.local.u32 	%r127, [%rd2+56];
	atom.shared.add.u32 	%r128, [_ZZ15kernel_functionPcS_PS_S0_iE9histogram+56], %r127;
	ld.local.u32 	%r129, [%rd2+60];
	atom.shared.add.u32 	%r130, [_ZZ15kernel_functionPcS_PS_S0_iE9histogram+60], %r129;
	ld.local.u32 	%r131, [%rd2+64];
	atom.shared.add.u32 	%r132, [_ZZ15kernel_functionPcS_PS_S0_iE9histogram+64], %r131;
	ld.local.u32 	%r133, [%rd2+68];
	atom.shared.add.u32 	%r134, [_ZZ15kernel_functionPcS_PS_S0_iE9histogram+68], %r133;
	ld.local.u32 	%r135, [%rd2+72];
	atom.shared.add.u32 	%r136, [_ZZ15kernel_functionPcS_PS_S0_iE9histogram+72], %r135;
	ld.local.u32 	%r137, [%rd2+76];
	atom.shared.add.u32 	%r138, [_ZZ15kernel_functionPcS_PS_S0_iE9histogram+76], %r137;
	ld.local.u32 	%r139, [%rd2+80];
	atom.shared.add.u32 	%r140, [_ZZ15kernel_functionPcS_PS_S0_iE9histogram+80], %r139;
	ld.local.u32 	%r141, [%rd2+84];
	atom.shared.add.u32 	%r142, [_ZZ15kernel_functionPcS_PS_S0_iE9histogram+84], %r141;
	ld.local.u32 	%r143, [%rd2+88];
	atom.shared.add.u32 	%r144, [_ZZ15kernel_functionPcS_PS_S0_iE9histogram+88], %r143;
	ld.local.u32 	%r145, [%rd2+92];
	atom.shared.add.u32 	%r146, [_ZZ15kernel_functionPcS_PS_S0_iE9histogram+92], %r145;
	ld.local.u32 	%r147, [%rd2+96];
	atom.shared.add.u32 	%r148, [_ZZ15kernel_functionPcS_PS_S0_iE9histogram+96], %r147;
	ld.local.u32 	%r149, [%rd2+100];
	atom.shared.add.u32 	%r150, [_ZZ15kernel_functionPcS_PS_S0_iE9histogram+100], %r149;
	ld.local.u32 	%r151, [%rd2+104];
	atom.shared.add.u32 	%r152, [_ZZ15kernel_functionPcS_PS_S0_iE9histogram+104], %r151;
	ld.local.u32 	%r153, [%rd2+108];
	atom.shared.add.u32 	%r154, [_ZZ15kernel_functionPcS_PS_S0_iE9histogram+108], %r153;
	ld.local.u32 	%r155, [%rd2+112];
	atom.shared.add.u32 	%r156, [_ZZ15kernel_functionPcS_PS_S0_iE9histogram+112], %r155;
	ld.local.u32 	%r157, [%rd2+116];
	atom.shared.add.u32 	%r158, [_ZZ15kernel_functionPcS_PS_S0_iE9histogram+116], %r157;
	ld.local.u32 	%r159, [%rd2+120];
	atom.shared.add.u32 	%r160, [_ZZ15kernel_functionPcS_PS_S0_iE9histogram+120], %r159;
	ld.local.u32 	%r161, [%rd2+124];
	atom.shared.add.u32 	%r162, [_ZZ15kernel_functionPcS_PS_S0_iE9histogram+124], %r161;
	ld.local.u32 	%r163, [%rd2+128];
	atom.shared.add.u32 	%r164, [_ZZ15kernel_functionPcS_PS_S0_iE9histogram+128], %r163;
	ld.local.u32 	%r165, [%rd2+132];
	atom.shared.add.u32 	%r166, [_ZZ15kernel_functionPcS_PS_S0_iE9histogram+132], %r165;
	ld.local.u32 	%r167, [%rd2+136];
	atom.shared.add.u32 	%r168, [_ZZ15kernel_functionPcS_PS_S0_iE9histogram+136], %r167;
	ld.local.u32 	%r169, [%rd2+140];
	atom.shared.add.u32 	%r170, [_ZZ15kernel_functionPcS_PS_S0_iE9histogram+140], %r169;
	ld.local.u32 	%r171, [%rd2+144];
	atom.shared.add.u32 	%r172, [_ZZ15kernel_functionPcS_PS_S0_iE9histogram+144], %r171;
	ld.local.u32 	%r173, [%rd2+148];
	atom.shared.add.u32 	%r174, [_ZZ15kernel_functionPcS_PS_S0_iE9histogram+148], %r173;
	ld.local.u32 	%r175, [%rd2+152];
	atom.shared.add.u32 	%r176, [_ZZ15kernel_functionPcS_PS_S0_iE9histogram+152], %r175;
	ld.local.u32 	%r177, [%rd2+156];
	atom.shared.add.u32 	%r178, [_ZZ15kernel_functionPcS_PS_S0_iE9histogram+156], %r177;
	ld.local.u32 	%r179, [%rd2+160];
	atom.shared.add.u32 	%r180, [_ZZ15kernel_functionPcS_PS_S0_iE9histogram+160], %r179;
	ld.local.u32 	%r181, [%rd2+164];
	atom.shared.add.u32 	%r182, [_ZZ15kernel_functionPcS_PS_S0_iE9histogram+164], %r181;
	ld.local.u32 	%r183, [%rd2+168];
	atom.shared.add.u32 	%r184, [_ZZ15kernel_functionPcS_PS_S0_iE9histogram+168], %r183;
	ld.local.u32 	%r185, [%rd2+172];
	atom.shared.add.u32 	%r186, [_ZZ15kernel_functionPcS_PS_S0_iE9histogram+172], %r185;
	ld.local.u32 	%r187, [%rd2+176];
	atom.shared.add.u32 	%r188, [_ZZ15kernel_functionPcS_PS_S0_iE9histogram+176], %r187;
	ld.local.u32 	%r189, [%rd2+180];
	atom.shared.add.u32 	%r190, [_ZZ15kernel_functionPcS_PS_S0_iE9histogram+180], %r189;
	ld.local.u32 	%r191, [%rd2+184];
	atom.shared.add.u32 	%r192, [_ZZ15kernel_functionPcS_PS_S0_iE9histogram+184], %r191;
	ld.local.u32 	%r193, [%rd2+188];
	atom.shared.add.u32 	%r194, [_ZZ15kernel_functionPcS_PS_S0_iE9histogram+188], %r193;
	ld.local.u32 	%r195, [%rd2+192];
	atom.shared.add.u32 	%r196, [_ZZ15kernel_functionPcS_PS_S0_iE9histogram+192], %r195;
	ld.local.u32 	%r197, [%rd2+196];
	atom.shared.add.u32 	%r198, [_ZZ15kernel_functionPcS_PS_S0_iE9histogram+196], %r197;
	ld.local.u32 	%r199, [%rd2+200];
	atom.shared.add.u32 	%r200, [_ZZ15kernel_functionPcS_PS_S0_iE9histogram+200], %r199;
	ld.local.u32 	%r201, [%rd2+204];
	atom.shared.add.u32 	%r202, [_ZZ15kernel_functionPcS_PS_S0_iE9histogram+204], %r201;
	ld.local.u32 	%r203, [%rd2+208];
	atom.shared.add.u32 	%r204, [_ZZ15kernel_functionPcS_PS_S0_iE9histogram+208], %r203;
	ld.local.u32 	%r205, [%rd2+212];
	atom.shared.add.u32 	%r206, [_ZZ15kernel_functionPcS_PS_S0_iE9histogram+212], %r205;
	ld.local.u32 	%r207, [%rd2+216];
	atom.shared.add.u32 	%r208, [_ZZ15kernel_functionPcS_PS_S0_iE9histogram+216], %r207;
	ld.local.u32 	%r209, [%rd2+220];
	atom.shared.add.u32 	%r210, [_ZZ15kernel_functionPcS_PS_S0_iE9histogram+220], %r209;
	ld.local.u32 	%r211, [%rd2+224];
	atom.shared.add.u32 	%r212, [_ZZ15kernel_functionPcS_PS_S0_iE9histogram+224], %r211;
	ld.local.u32 	%r213, [%rd2+228];
	atom.shared.add.u32 	%r214, [_ZZ15kernel_functionPcS_PS_S0_iE9histogram+228], %r213;
	ld.local.u32 	%r215, [%rd2+232];
	atom.shared.add.u32 	%r216, [_ZZ15kernel_functionPcS_PS_S0_iE9histogram+232], %r215;
	bar.sync 	0;
	@%p17 bra 	$L__BB0_26;
	mov.b32 	%r328, 0;
	st.shared.u32 	[_ZZ15kernel_functionPcS_PS_S0_iE6offset], %r328;
	mov.u32 	%r329, %r328;
$L__BB0_25:
	shl.b32 	%r218, %r329, 2;
	mov.u32 	%r219, _ZZ15kernel_functionPcS_PS_S0_iE9histogram;
	add.s32 	%r220, %r219, %r218;
	ld.shared.u32 	%r221, [%r220];
	add.s32 	%r222, %r221, %r328;
	mov.u32 	%r223, _ZZ15kernel_functionPcS_PS_S0_iE6offset;
	add.s32 	%r224, %r223, %r218;
	st.shared.u32 	[%r224+4], %r222;
	ld.shared.u32 	%r225, [%r220+4];
	add.s32 	%r328, %r225, %r222;
	add.s32 	%r329, %r329, 2;
	st.shared.u32 	[%r224+8], %r328;
	setp.ne.s32 	%p18, %r329, 58;
	@%p18 bra 	$L__BB0_25;
$L__BB0_26:
	setp.lt.s32 	%p19, %r54, 1;
	bar.sync 	0;
	@%p19 bra 	$L__BB0_67;
	setp.lt.u32 	%p20, %r54, 8;
	mov.b32 	%r332, 0;
	@%p20 bra 	$L__BB0_46;
	mov.b32 	%r330, 0;
$L__BB0_29:
	.pragma "nounroll";
	cvt.u64.u32 	%rd94, %r26;
	mul.wide.u32 	%rd95, %r330, 8;
	add.s64 	%rd9, %rd197, %rd95;
	ld.global.u64 	%rd10, [%rd9];
	add.s64 	%rd96, %rd10, %rd94;
	ld.s8 	%r228, [%rd96];
	add.s32 	%r229, %r228, -64;
	setp.ne.s32 	%p21, %r1, %r229;
	@%p21 bra 	$L__BB0_31;
	ld.shared.u32 	%r230, [%r14];
	ld.shared.u32 	%r231, [%r13];
	add.s32 	%r232, %r231, 1;
	st.shared.u32 	[%r13], %r232;
	add.s32 	%r233, %r231, %r230;
	mul.wide.s32 	%rd97, %r233, 8;
	add.s64 	%rd98, %rd6, %rd97;
	st.global.u64 	[%rd98], %rd10;
$L__BB0_31:
	ld.global.u64 	%rd11, [%rd9+8];
	add.s64 	%rd100, %rd11, %rd94;
	ld.s8 	%r234, [%rd100];
	add.s32 	%r235, %r234, -64;
	setp.ne.s32 	%p22, %r1, %r235;
	@%p22 bra 	$L__BB0_33;
	ld.shared.u32 	%r236, [%r14];
	ld.shared.u32 	%r237, [%r13];
	add.s32 	%r238, %r237, 1;
	st.shared.u32 	[%r13], %r238;
	add.s32 	%r239, %r237, %r236;
	mul.wide.s32 	%rd101, %r239, 8;
	add.s64 	%rd102, %rd6, %rd101;
	st.global.u64 	[%rd102], %rd11;
$L__BB0_33:
	ld.global.u64 	%rd12, [%rd9+16];
	add.s64 	%rd104, %rd12, %rd94;
	ld.s8 	%r240, [%rd104];
	add.s32 	%r241, %r240, -64;
	setp.ne.s32 	%p23, %r1, %r241;
	@%p23 bra 	$L__BB0_35;
	ld.shared.u32 	%r242, [%r14];
	ld.shared.u32 	%r243, [%r13];
	add.s32 	%r244, %r243, 1;
	st.shared.u32 	[%r13], %r244;
	add.s32 	%r245, %r243, %r242;
	mul.wide.s32 	%rd105, %r245, 8;
	add.s64 	%rd106, %rd6, %rd105;
	st.global.u64 	[%rd106], %rd12;
$L__BB0_35:
	ld.global.u64 	%rd13, [%rd9+24];
	add.s64 	%rd108, %rd13, %rd94;
	ld.s8 	%r246, [%rd108];
	add.s32 	%r247, %r246, -64;
	setp.ne.s32 	%p24, %r1, %r247;
	@%p24 bra 	$L__BB0_37;
	ld.shared.u32 	%r248, [%r14];
	ld.shared.u32 	%r249, [%r13];
	add.s32 	%r250, %r249, 1;
	st.shared.u32 	[%r13], %r250;
	add.s32 	%r251, %r249, %r248;
	mul.wide.s32 	%rd109, %r251, 8;
	add.s64 	%rd110, %rd6, %rd109;
	st.global.u64 	[%rd110], %rd13;
$L__BB0_37:
	ld.global.u64 	%rd14, [%rd9+32];
	add.s64 	%rd112, %rd14, %rd94;
	ld.s8 	%r252, [%rd112];
	add.s32 	%r253, %r252, -64;
	setp.ne.s32 	%p25, %r1, %r253;
	@%p25 bra 	$L__BB0_39;
	ld.shared.u32 	%r254, [%r14];
	ld.shared.u32 	%r255, [%r13];
	add.s32 	%r256, %r255, 1;
	st.shared.u32 	[%r13], %r256;
	add.s32 	%r257, %r255, %r254;
	mul.wide.s32 	%rd113, %r257, 8;
	add.s64 	%rd114, %rd6, %rd113;
	st.global.u64 	[%rd114], %rd14;
$L__BB0_39:
	ld.global.u64 	%rd15, [%rd9+40];
	add.s64 	%rd116, %rd15, %rd94;
	ld.s8 	%r258, [%rd116];
	add.s32 	%r259, %r258, -64;
	setp.ne.s32 	%p26, %r1, %r259;
	@%p26 bra 	$L__BB0_41;
	ld.shared.u32 	%r260, [%r14];
	ld.shared.u32 	%r261, [%r13];
	add.s32 	%r262, %r261, 1;
	st.shared.u32 	[%r13], %r262;
	add.s32 	%r263, %r261, %r260;
	mul.wide.s32 	%rd117, %r263, 8;
	add.s64 	%rd118, %rd6, %rd117;
	st.global.u64 	[%rd118], %rd15;
$L__BB0_41:
	ld.global.u64 	%rd16, [%rd9+48];
	add.s64 	%rd120, %rd16, %rd94;
	ld.s8 	%r264, [%rd120];
	add.s32 	%r265, %r264, -64;
	setp.ne.s32 	%p27, %r1, %r265;
	@%p27 bra 	$L__BB0_43;
	ld.shared.u32 	%r266, [%r14];
	ld.shared.u32 	%r267, [%r13];
	add.s32 	%r268, %r267, 1;
	st.shared.u32 	[%r13], %r268;
	add.s32 	%r269, %r267, %r266;
	mul.wide.s32 	%rd121, %r269, 8;
	add.s64 	%rd122, %rd6, %rd121;
	st.global.u64 	[%rd122], %rd16;
$L__BB0_43:
	ld.global.u64 	%rd17, [%rd9+56];
	add.s64 	%rd124, %rd17, %rd94;
	ld.s8 	%r270, [%rd124];
	add.s32 	%r271, %r270, -64;
	setp.ne.s32 	%p28, %r1, %r271;
	@%p28 bra 	$L__BB0_45;
	ld.shared.u32 	%r272, [%r14];
	ld.shared.u32 	%r273, [%r13];
	add.s32 	%r274, %r273, 1;
	st.shared.u32 	[%r13], %r274;
	add.s32 	%r275, %r273, %r272;
	mul.wide.s32 	%rd125, %r275, 8;
	add.s64 	%rd126, %rd6, %rd125;
	st.global.u64 	[%rd126], %rd17;
$L__BB0_45:
	add.s32 	%r330, %r330, 8;
	setp.ne.s32 	%p29, %r330, %r19;
	mov.u32 	%r332, %r19;
	@%p29 bra 	$L__BB0_29;
$L__BB0_46:
	setp.eq.s32 	%p30, %r15, 0;
	@%p30 bra 	$L__BB0_67;
	add.s32 	%r276, %r15, -1;
	setp.lt.u32 	%p31, %r276, 3;
	@%p31 bra 	$L__BB0_57;
	cvt.u64.u32 	%rd127, %r26;
	mul.wide.u32 	%rd128, %r332, 8;
	add.s64 	%rd18, %rd197, %rd128;
	ld.global.u64 	%rd19, [%rd18];
	add.s64 	%rd129, %rd19, %rd127;
	ld.s8 	%r277, [%rd129];
	add.s32 	%r278, %r277, -64;
	setp.ne.s32 	%p32, %r1, %r278;
	@%p32 bra 	$L__BB0_50;
	ld.shared.u32 	%r279, [%r14];
	ld.shared.u32 	%r280, [%r13];
	add.s32 	%r281, %r280, 1;
	st.shared.u32 	[%r13], %r281;
	add.s32 	%r282, %r280, %r279;
	mul.wide.s32 	%rd130, %r282, 8;
	add.s64 	%rd131, %rd6, %rd130;
	st.global.u64 	[%rd131], %rd19;
$L__BB0_50:
	ld.global.u64 	%rd20, [%rd18+8];
	add.s64 	%rd133, %rd20, %rd127;
	ld.s8 	%r283, [%rd133];
	add.s32 	%r284, %r283, -64;
	setp.ne.s32 	%p33, %r1, %r284;
	@%p33 bra 	$L__BB0_52;
	ld.shared.u32 	%r285, [%r14];
	ld.shared.u32 	%r286, [%r13];
	add.s32 	%r287, %r286, 1;
	st.shared.u32 	[%r13], %r287;
	add.s32 	%r288, %r286, %r285;
	mul.wide.s32 	%rd134, %r288, 8;
	add.s64 	%rd135, %rd6, %rd134;
	st.global.u64 	[%rd135], %rd20;
$L__BB0_52:
	ld.global.u64 	%rd21, [%rd18+16];
	add.s64 	%rd137, %rd21, %rd127;
	ld.s8 	%r289, [%rd137];
	add.s32 	%r290, %r289, -64;
	setp.ne.s32 	%p34, %r1, %r290;
	@%p34 bra 	$L__BB0_54;
	ld.shared.u32 	%r291, [%r14];
	ld.shared.u32 	%r292, [%r13];
	add.s32 	%r293, %r292, 1;
	st.shared.u32 	[%r13], %r293;
	add.s32 	%r294, %r292, %r291;
	mul.wide.s32 	%rd138, %r294, 8;
	add.s64 	%rd139, %rd6, %rd138;
	st.global.u64 	[%rd139], %rd21;
$L__BB0_54:
	ld.global.u64 	%rd22, [%rd18+24];
	add.s64 	%rd141, %rd22, %rd127;
	ld.s8 	%r295, [%rd141];
	add.s32 	%r296, %r295, -64;
	setp.ne.s32 	%p35, %r1, %r296;
	@%p35 bra 	$L__BB0_56;
	ld.shared.u32 	%r297, [%r14];
	ld.shared.u32 	%r298, [%r13];
	add.s32 	%r299, %r298, 1;
	st.shared.u32 	[%r13], %r299;
	add.s32 	%r300, %r298, %r297;
	mul.wide.s32 	%rd142, %r300, 8;
	add.s64 	%rd143, %rd6, %rd142;
	st.global.u64 	[%rd143], %rd22;
$L__BB0_56:
	add.s32 	%r332, %r332, 4;
$L__BB0_57:
	setp.eq.s32 	%p36, %r16, 0;
	@%p36 bra 	$L__BB0_67;
	setp.eq.s32 	%p37, %r16, 1;
	@%p37 bra 	$L__BB0_64;
	cvt.u64.u32 	%rd144, %r26;
	mul.wide.u32 	%rd145, %r332, 8;
	add.s64 	%rd23, %rd197, %rd145;
	ld.global.u64 	%rd24, [%rd23];
	add.s64 	%rd146, %rd24, %rd144;
	ld.s8 	%r301, [%rd146];
	add.s32 	%r302, %r301, -64;
	setp.ne.s32 	%p38, %r1, %r302;
	@%p38 bra 	$L__BB0_61;
	ld.shared.u32 	%r303, [%r14];
	ld.shared.u32 	%r304, [%r13];
	add.s32 	%r305, %r304, 1;
	st.shared.u32 	[%r13], %r305;
	add.s32 	%r306, %r304, %r303;
	mul.wide.s32 	%rd147, %r306, 8;
	add.s64 	%rd148, %rd6, %rd147;
	st.global.u64 	[%rd148], %rd24;
$L__BB0_61:
	ld.global.u64 	%rd25, [%rd23+8];
	add.s64 	%rd150, %rd25, %rd144;
	ld.s8 	%r307, [%rd150];
	add.s32 	%r308, %r307, -64;
	setp.ne.s32 	%p39, %r1, %r308;
	@%p39 bra 	$L__BB0_63;
	ld.shared.u32 	%r309, [%r14];
	ld.shared.u32 	%r310, [%r13];
	add.s32 	%r311, %r310, 1;
	st.shared.u32 	[%r13], %r311;
	add.s32 	%r312, %r310, %r309;
	mul.wide.s32 	%rd151, %r312, 8;
	add.s64 	%rd152, %rd6, %rd151;
	st.global.u64 	[%rd152], %rd25;
$L__BB0_63:
	add.s32 	%r332, %r332, 2;
$L__BB0_64:
	setp.eq.s32 	%p40, %r20, 0;
	@%p40 bra 	$L__BB0_67;
	cvt.u64.u32 	%rd153, %r26;
	mul.wide.u32 	%rd154, %r332, 8;
	add.s64 	%rd155, %rd197, %rd154;
	ld.global.u64 	%rd26, [%rd155];
	add.s64 	%rd156, %rd26, %rd153;
	ld.s8 	%r313, [%rd156];
	add.s32 	%r314, %r313, -64;
	setp.ne.s32 	%p41, %r1, %r314;
	@%p41 bra 	$L__BB0_67;
	ld.shared.u32 	%r315, [%r14];
	ld.shared.u32 	%r316, [%r13];
	add.s32 	%r317, %r316, 1;
	st.shared.u32 	[%r13], %r317;
	add.s32 	%r318, %r316, %r315;
	mul.wide.s32 	%rd157, %r318, 8;
	add.s64 	%rd158, %rd6, %rd157;
	st.global.u64 	[%rd158], %rd26;
$L__BB0_67:
	bar.sync 	0;
	add.s32 	%r324, %r26, -1;
	setp.eq.s32 	%p42, %r26, 0;
	mov.u64 	%rd196, %rd6;
	@%p42 bra 	$L__BB0_68;
	bra.uni 	$L__BB0_13;
$L__BB0_68:
	setp.lt.s32 	%p43, %r3, %r336;
	@%p43 bra 	$L__BB0_71;
	ld.param.u64 	%rd195, [_Z15kernel_functionPcS_PS_S0_i_param_1];
	shl.b32 	%r334, %r336, 5;
	cvta.to.global.u64 	%rd4, %rd195;
$L__BB0_70:
	mul.wide.s32 	%rd159, %r336, 8;
	add.s64 	%rd160, %rd6, %rd159;
	ld.global.u64 	%rd161, [%rd160];
	ld.u8 	%rs1, [%rd161];
	cvt.s64.s32 	%rd162, %r334;
	add.s64 	%rd163, %rd4, %rd162;
	st.global.u8 	[%rd163], %rs1;
	ld.global.u64 	%rd164, [%rd160];
	ld.u8 	%rs2, [%rd164+1];
	st.global.u8 	[%rd163+1], %rs2;
	ld.global.u64 	%rd165, [%rd160];
	ld.u8 	%rs3, [%rd165+2];
	st.global.u8 	[%rd163+2], %rs3;
	ld.global.u64 	%rd166, [%rd160];
	ld.u8 	%rs4, [%rd166+3];
	st.global.u8 	[%rd163+3], %rs4;
	ld.global.u64 	%rd167, [%rd160];
	ld.u8 	%rs5, [%rd167+4];
	st.global.u8 	[%rd163+4], %rs5;
	ld.global.u64 	%rd168, [%rd160];
	ld.u8 	%rs6, [%rd168+5];
	st.global.u8 	[%rd163+5], %rs6;
	ld.global.u64 	%rd169, [%rd160];
	ld.u8 	%rs7, [%rd169+6];
	st.global.u8 	[%rd163+6], %rs7;
	ld.global.u64 	%rd170, [%rd160];
	ld.u8 	%rs8, [%rd170+7];
	st.global.u8 	[%rd163+7], %rs8;
	ld.global.u64 	%rd171, [%rd160];
	ld.u8 	%rs9, [%rd171+8];
	st.global.u8 	[%rd163+8], %rs9;
	ld.global.u64 	%rd172, [%rd160];
	ld.u8 	%rs10, [%rd172+9];
	st.global.u8 	[%rd163+9], %rs10;
	ld.global.u64 	%rd173, [%rd160];
	ld.u8 	%rs11, [%rd173+10];
	st.global.u8 	[%rd163+10], %rs11;
	ld.global.u64 	%rd174, [%rd160];
	ld.u8 	%rs12, [%rd174+11];
	st.global.u8 	[%rd163+11], %rs12;
	ld.global.u64 	%rd175, [%rd160];
	ld.u8 	%rs13, [%rd175+12];
	st.global.u8 	[%rd163+12], %rs13;
	ld.global.u64 	%rd176, [%rd160];
	ld.u8 	%rs14, [%rd176+13];
	st.global.u8 	[%rd163+13], %rs14;
	ld.global.u64 	%rd177, [%rd160];
	ld.u8 	%rs15, [%rd177+14];
	st.global.u8 	[%rd163+14], %rs15;
	ld.global.u64 	%rd178, [%rd160];
	ld.u8 	%rs16, [%rd178+15];
	st.global.u8 	[%rd163+15], %rs16;
	ld.global.u64 	%rd179, [%rd160];
	ld.u8 	%rs17, [%rd179+16];
	st.global.u8 	[%rd163+16], %rs17;
	ld.global.u64 	%rd180, [%rd160];
	ld.u8 	%rs18, [%rd180+17];
	st.global.u8 	[%rd163+17], %rs18;
	ld.global.u64 	%rd181, [%rd160];
	ld.u8 	%rs19, [%rd181+18];
	st.global.u8 	[%rd163+18], %rs19;
	ld.global.u64 	%rd182, [%rd160];
	ld.u8 	%rs20, [%rd182+19];
	st.global.u8 	[%rd163+19], %rs20;
	ld.global.u64 	%rd183, [%rd160];
	ld.u8 	%rs21, [%rd183+20];
	st.global.u8 	[%rd163+20], %rs21;
	ld.global.u64 	%rd184, [%rd160];
	ld.u8 	%rs22, [%rd184+21];
	st.global.u8 	[%rd163+21], %rs22;
	ld.global.u64 	%rd185, [%rd160];
	ld.u8 	%rs23, [%rd185+22];
	st.global.u8 	[%rd163+22], %rs23;
	ld.global.u64 	%rd186, [%rd160];
	ld.u8 	%rs24, [%rd186+23];
	st.global.u8 	[%rd163+23], %rs24;
	ld.global.u64 	%rd187, [%rd160];
	ld.u8 	%rs25, [%rd187+24];
	st.global.u8 	[%rd163+24], %rs25;
	ld.global.u64 	%rd188, [%rd160];
	ld.u8 	%rs26, [%rd188+25];
	st.global.u8 	[%rd163+25], %rs26;
	ld.global.u64 	%rd189, [%rd160];
	ld.u8 	%rs27, [%rd189+26];
	st.global.u8 	[%rd163+26], %rs27;
	ld.global.u64 	%rd190, [%rd160];
	ld.u8 	%rs28, [%rd190+27];
	st.global.u8 	[%rd163+27], %rs28;
	ld.global.u64 	%rd191, [%rd160];
	ld.u8 	%rs29, [%rd191+28];
	st.global.u8 	[%rd163+28], %rs29;
	ld.global.u64 	%rd192, [%rd160];
	ld.u8 	%rs30, [%rd192+29];
	st.global.u8 	[%rd163+29], %rs30;
	ld.global.u64 	%rd193, [%rd160];
	ld.u8 	%rs31, [%rd193+30];
	st.global.u8 	[%rd163+30], %rs31;
	ld.global.u64 	%rd194, [%rd160];
	ld.u8 	%rs32, [%rd194+31];
	st.global.u8 	[%rd163+31], %rs32;
	add.s32 	%r336, %r336, 1;
	add.s32 	%r335, %r335, 1;
	add.s32 	%r334, %r334, 32;
	setp.ne.s32 	%p44, %r335, 1;
	@%p44 bra 	$L__BB0_70;
$L__BB0_71:
	bar.sync 	0;
	ret;

}


// ===== COMPILED SASS (sm_100) =====

	.target	sm_100

	.elftype	@"ET_EXEC"


//--------------------- .note.nv.tkinfo           --------------------------
	.section	.note.nv.tkinfo,"",@"SHT_NOTE"
	.sectionflags	@"SHF_NOTE_NV_TKINFO"
	.tkinfo
        /*0018*/ 	.word	0x00000002
        /*0030*/ 	.string	""
        /*0030*/ 	.string	"ptxas"
        /*0030*/ 	.string	"Cuda compilation tools, release 13.0, V13.0.88"
        /*0030*/ 	.string	"Build cuda_13.0.r13.0/compiler.36424714_0"
        /*0030*/ 	.string	"-arch sm_100 -m 64 "



//--------------------- .note.nv.cuinfo           --------------------------
	.section	.note.nv.cuinfo,"",@"SHT_NOTE"
	.sectionflags	@"SHF_NOTE_NV_CUINFO"
        /*0018*/ 	.short	0x0002
        /*001a*/ 	.short	0x0064
        /*001c*/ 	.short	0x0082
	.zero		2


//--------------------- .nv.info                  --------------------------
	.section	.nv.info,"",@"SHT_CUDA_INFO"
	.align	4


	//----- nvinfo : EIATTR_REGCOUNT
	.align		4
        /*0000*/ 	.byte	0x04, 0x2f
        /*0002*/ 	.short	(.L_1 - .L_0)
	.align		4
.L_0:
        /*0004*/ 	.word	index@(_Z15kernel_functionPcS_PS_S0_i)
        /*0008*/ 	.word	0x00000020


	//----- nvinfo : EIATTR_FRAME_SIZE
	.align		4
.L_1:
        /*000c*/ 	.byte	0x04, 0x11
        /*000e*/ 	.short	(.L_3 - .L_2)
	.align		4
.L_2:
        /*0010*/ 	.word	index@(_Z15kernel_functionPcS_PS_S0_i)
        /*0014*/ 	.word	0x000000f0


	//----- nvinfo : EIATTR_MIN_STACK_SIZE
	.align		4
.L_3:
        /*0018*/ 	.byte	0x04, 0x12
        /*001a*/ 	.short	(.L_5 - .L_4)
	.align		4
.L_4:
        /*001c*/ 	.word	index@(_Z15kernel_functionPcS_PS_S0_i)
        /*0020*/ 	.word	0x000000f0
.L_5:


//--------------------- .nv.compat                --------------------------
	.section	.nv.compat,"",@"SHT_CUDA_COMPAT_INFO"
	.align	4
        /*0000*/ 	.byte	0x02, 0x09, 0x00, 0x00, 0x02, 0x02, 0x01, 0x00, 0x02, 0x05, 0x05, 0x00, 0x03, 0x07, 0x01, 0x01
        /*0010*/ 	.byte	0x02, 0x03, 0x00, 0x00, 0x02, 0x06, 0x01, 0x00, 0x04, 0x0b, 0x08, 0x00, 0x09, 0x00, 0x00, 0x00
        /*0020*/ 	.byte	0x00, 0x00, 0x00, 0x00


//--------------------- .nv.info._Z15kernel_functionPcS_PS_S0_i --------------------------
	.section	.nv.info._Z15kernel_functionPcS_PS_S0_i,"",@"SHT_CUDA_INFO"
	.sectionflags	@""
	.align	4


	//----- nvinfo : EIATTR_CUDA_API_VERSION
	.align		4
        /*0000*/ 	.byte	0x04, 0x37
        /*0002*/ 	.short	(.L_7 - .L_6)
.L_6:
        /*0004*/ 	.word	0x00000082


	//----- nvinfo : EIATTR_KPARAM_INFO
	.align		4
.L_7:
        /*0008*/ 	.byte	0x04, 0x17
        /*000a*/ 	.short	(.L_9 - .L_8)
.L_8:
        /*000c*/ 	.word	0x00000000
        /*0010*/ 	.short	0x0004
        /*0012*/ 	.short	0x0020
        /*0014*/ 	.byte	0x00, 0xf0, 0x11, 0x00


	//----- nvinfo : EIATTR_KPARAM_INFO
	.align		4
.L_9:
        /*0018*/ 	.byte	0x04, 0x17
        /*001a*/ 	.short	(.L_11 - .L_10)
.L_10:
        /*001c*/ 	.word	0x00000000
        /*0020*/ 	.short	0x0003
        /*0022*/ 	.short	0x0018
        /*0024*/ 	.byte	0x00, 0xf5, 0x21, 0x00


	//----- nvinfo : EIATTR_KPARAM_INFO
	.align		4
.L_11:
        /*0028*/ 	.byte	0x04, 0x17
        /*002a*/ 	.short	(.L_13 - .L_12)
.L_12:
        /*002c*/ 	.word	0x00000000
        /*0030*/ 	.short	0x0002
        /*0032*/ 	.short	0x0010
        /*0034*/ 	.byte	0x00, 0xf5, 0x21, 0x00


	//----- nvinfo : EIATTR_KPARAM_INFO
	.align		4
.L_13:
        /*0038*/ 	.byte	0x04, 0x17
        /*003a*/ 	.short	(.L_15 - .L_14)
.L_14:
        /*003c*/ 	.word	0x00000000
        /*0040*/ 	.short	0x0001
        /*0042*/ 	.short	0x0008
        /*0044*/ 	.byte	0x00, 0xf5, 0x21, 0x00


	//----- nvinfo : EIATTR_KPARAM_INFO
	.align		4
.L_15:
        /*0048*/ 	.byte	0x04, 0x17
        /*004a*/ 	.short	(.L_17 - .L_16)
.L_16:
        /*004c*/ 	.word	0x00000000
        /*0050*/ 	.short	0x0000
        /*0052*/ 	.short	0x0000
        /*0054*/ 	.byte	0x00, 0xf5, 0x21, 0x00


	//----- nvinfo : EIATTR_SPARSE_MMA_MASK
	.align		4
.L_17:
        /*0058*/ 	.byte	0x03, 0x50
        /*005a*/ 	.short	0x0000


	//----- nvinfo : EIATTR_MAXREG_COUNT
	.align		4
        /*005c*/ 	.byte	0x03, 0x1b
        /*005e*/ 	.short	0x00ff


	//----- nvinfo : EIATTR_NUM_BARRIERS
	.align		4
        /*0060*/ 	.byte	0x02, 0x4c
        /*0062*/ 	.byte	0x01
	.zero		1


	//----- nvinfo : EIATTR_MERCURY_ISA_VERSION
	.align		4
        /*0064*/ 	.byte	0x03, 0x5f
        /*0066*/ 	.short	0x0101


	//----- nvinfo : EIATTR_INT_WARP_WIDE_INSTR_OFFSETS
	.align		4
        /*0068*/ 	.byte	0x04, 0x31
        /*006a*/ 	.short	(.L_19 - .L_18)


	//   ....[0]....
.L_18:
        /*006c*/ 	.word	0x00001020


	//   ....[1]....
        /*0070*/ 	.word	0x00001030


	//   ....[2]....
        /*0074*/ 	.word	0x00001050


	//   ....[3]....
        /*0078*/ 	.word	0x00001060


	//   ....[4]....
        /*007c*/ 	.word	0x00001080


	//   ....[5]....
        /*0080*/ 	.word	0x00001090


	//   ....[6]....
        /*0084*/ 	.word	0x000010b0


	//   ....[7]....
        /*0088*/ 	.word	0x000010c0


	//   ....[8]....
        /*008c*/ 	.word	0x000010e0


	//   ....[9]....
        /*0090*/ 	.word	0x000010f0


	//   ....[10]....
        /*0094*/ 	.word	0x00001110


	//   ....[11]....
        /*0098*/ 	.word	0x00001120


	//   ....[12]....
        /*009c*/ 	.word	0x00001140


	//   ....[13]....
        /*00a0*/ 	.word	0x00001150


	//   ....[14]....
        /*00a4*/ 	.word	0x00001170


	//   ....[15]....
        /*00a8*/ 	.word	0x00001180


	//   ....[16]....
        /*00ac*/ 	.word	0x000011a0


	//   ....[17]....
        /*00b0*/ 	.word	0x000011b0


	//   ....[18]....
        /*00b4*/ 	.word	0x000011d0


	//   ....[19]....
        /*00b8*/ 	.word	0x000011e0


	//   ....[20]....
        /*00bc*/ 	.word	0x00001200


	//   ....[21]....
        /*00c0*/ 	.word	0x00001210


	//   ....[22]....
        /*00c4*/ 	.word	0x00001230


	//   ....[23]....
        /*00c8*/ 	.word	0x00001240


	//   ....[24]....
        /*00cc*/ 	.word	0x00001260


	//   ....[25]....
        /*00d0*/ 	.word	0x00001270


	//   ....[26]....
        /*00d4*/ 	.word	0x00001290


	//   ....[27]....
        /*00d8*/ 	.word	0x000012a0


	//   ....[28]....
        /*00dc*/ 	.word	0x000012c0


	//   ....[29]....
        /*00e0*/ 	.word	0x000012d0


	//   ....[30]....
        /*00e4*/ 	.word	0x000012f0


	//   ....[31]....
        /*00e8*/ 	.word	0x00001300


	//   ....[32]....
        /*00ec*/ 	.word	0x00001320


	//   ....[33]....
        /*00f0*/ 	.word	0x00001330


	//   ....[34]....
        /*00f4*/ 	.word	0x00001350


	//   ....[35]....
        /*00f8*/ 	.word	0x00001360


	//   ....[36]....
        /*00fc*/ 	.word	0x00001380


	//   ....[37]....
        /*0100*/ 	.word	0x00001390


	//   ....[38]....
        /*0104*/ 	.word	0x000013b0


	//   ....[39]....
        /*0108*/ 	.word	0x000013c0


	//   ....[40]....
        /*010c*/ 	.word	0x000013e0


	//   ....[41]....
        /*0110*/ 	.word	0x000013f0


	//   ....[42]....
        /*0114*/ 	.word	0x00001410


	//   ....[43]....
        /*0118*/ 	.word	0x00001420


	//   ....[44]....
        /*011c*/ 	.word	0x00001440


	//   ....[45]....
        /*0120*/ 	.word	0x00001450


	//   ....[46]....
        /*0124*/ 	.word	0x00001470


	//   ....[47]....
        /*0128*/ 	.word	0x000014b0


	//   ....[48]....
        /*012c*/ 	.word	0x000014d0


	//   ....[49]....
        /*0130*/ 	.word	0x000015f0


	//   ....[50]....
        /*0134*/ 	.word	0x00001610


	//   ....[51]....
        /*0138*/ 	.word	0x00001650


	//   ....[52]....
        /*013c*/ 	.word	0x00001710


	//   ....[53]....
        /*0140*/ 	.word	0x00001760


	//   ....[54]....
        /*0144*/ 	.word	0x00001840


	//   ....[55]....
        /*0148*/ 	.word	0x000018c0


	//   ....[56]....
        /*014c*/ 	.word	0x00001910


	//   ....[57]....
        /*0150*/ 	.word	0x00001960


	//   ....[58]....
        /*0154*/ 	.word	0x000019b0


	//   ....[59]....
        /*0158*/ 	.word	0x00001a00


	//----- nvinfo : EIATTR_VRC_CTA_INIT_COUNT
	.align		4
.L_19:
        /*015c*/ 	.byte	0x02, 0x4a
	.zero		1
	.zero		1


	//----- nvinfo : EIATTR_EXIT_INSTR_OFFSETS
	.align		4
        /*0160*/ 	.byte	0x04, 0x1c
        /*0162*/ 	.short	(.L_21 - .L_20)


	//   ....[0]....
.L_20:
        /*0164*/ 	.word	0x00003dc0


	//----- nvinfo : EIATTR_CRS_STACK_SIZE
	.align		4
.L_21:
        /*0168*/ 	.byte	0x04, 0x1e
        /*016a*/ 	.short	(.L_23 - .L_22)
.L_22:
        /*016c*/ 	.word	0x00000000


	//----- nvinfo : EIATTR_CBANK_PARAM_SIZE
	.align		4
.L_23:
        /*0170*/ 	.byte	0x03, 0x19
        /*0172*/ 	.short	0x0024


	//----- nvinfo : EIATTR_PARAM_CBANK
	.align		4
        /*0174*/ 	.byte	0x04, 0x0a
        /*0176*/ 	.short	(.L_25 - .L_24)
	.align		4
.L_24:
        /*0178*/ 	.word	index@(.nv.constant0._Z15kernel_functionPcS_PS_S0_i)
        /*017c*/ 	.short	0x0380
        /*017e*/ 	.short	0x0024


	//----- nvinfo : EIATTR_SW_WAR
	.align		4
.L_25:
        /*0180*/ 	.byte	0x04, 0x36
        /*0182*/ 	.short	(.L_27 - .L_26)
.L_26:
        /*0184*/ 	.word	0x00000008
.L_27:


//--------------------- .nv.callgraph             --------------------------
	.section	.nv.callgraph,"",@"SHT_CUDA_CALLGRAPH"
	.align	4
	.sectionentsize	8
	.align		4
        /*0000*/ 	.word	0x00000000
	.align		4
        /*0004*/ 	.word	0xffffffff
	.align		4
        /*0008*/ 	.word	0x00000000
	.align		4
        /*000c*/ 	.word	0xfffffffe
	.align		4
        /*0010*/ 	.word	0x00000000
	.align		4
        /*0014*/ 	.word	0xfffffffd
	.align		4
        /*0018*/ 	.word	0x00000000
	.align		4
        /*001c*/ 	.word	0xfffffffc


//--------------------- .text._Z15kernel_functionPcS_PS_S0_i --------------------------
	.section	.text._Z15kernel_functionPcS_PS_S0_i,"ax",@progbits
	.align	128
        .global         _Z15kernel_functionPcS_PS_S0_i
        .type           _Z15kernel_functionPcS_PS_S0_i,@function
        .size           _Z15kernel_functionPcS_PS_S0_i,(.L_x_26 - _Z15kernel_functionPcS_PS_S0_i)
        .other          _Z15kernel_functionPcS_PS_S0_i,@"STO_CUDA_ENTRY STV_DEFAULT"
_Z15kernel_functionPcS_PS_S0_i:
.text._Z15kernel_functionPcS_PS_S0_i:
[----:B------:R-:W0:Y:S08]  /*0000*/  LDC R1, c[0x0][0x37c] ;  /* 0x0000df00ff017b82 */ /* 0x000e300000000800 */
[----:B------:R-:W1:Y:S01]  /*0010*/  LDC R16, c[0x0][0x3a0] ;  /* 0x0000e800ff107b82 */ /* 0x000e620000000800 */
[----:B------:R-:W2:Y:S01]  /*0020*/  S2R R0, SR_TID.X ;  /* 0x0000000000007919 */ /* 0x000ea20000002100 */
[----:B------:R-:W3:Y:S01]  /*0030*/  LDCU.64 UR6, c[0x0][0x390] ;  /* 0x00007200ff0677ac */ /* 0x000ee20008000a00 */
[----:B------:R-:W-:Y:S01]  /*0040*/  BSSY.RECONVERGENT B0, `(.L_x_0) ;  /* 0x000006a000007945 */ /* 0x000fe20003800200 */
[----:B0-----:R-:W-:Y:S01]  /*0050*/  VIADD R1, R1, 0xffffff10 ;  /* 0xffffff1001017836 */ /* 0x001fe20000000000 */
[----:B------:R-:W0:Y:S01]  /*0060*/  LDCU.64 UR8, c[0x0][0x358] ;  /* 0x00006b00ff0877ac */ /* 0x000e220008000a00 */
[----:B------:R-:W4:Y:S01]  /*0070*/  LDCU.64 UR4, c[0x0][0x380] ;  /* 0x00007000ff0477ac */ /* 0x000f220008000a00 */
[----:B-1----:R-:W-:-:S05]  /*0080*/  VIADD R2, R16, 0x1ff ;  /* 0x000001ff10027836 */ /* 0x002fca0000000000 */
[----:B------:R-:W-:-:S04]  /*0090*/  SHF.R.S32.HI R3, RZ, 0x1f, R2 ;  /* 0x0000001fff037819 */ /* 0x000fc80000011402 */
[----:B------:R-:W-:Y:S02]  /*00a0*/  LEA.HI R3, R3, R2, RZ, 0x9 ;  /* 0x0000000203037211 */ /* 0x000fe400078f48ff */
[----:B---3--:R-:W-:Y:S02]  /*00b0*/  MOV R2, UR6 ;  /* 0x0000000600027c02 */ /* 0x008fe40008000f00 */
[----:B------:R-:W-:-:S05]  /*00c0*/  SHF.R.S32.HI R3, RZ, 0x9, R3 ;  /* 0x00000009ff037819 */ /* 0x000fca0000011403 */
[----:B--2---:R-:W-:-:S05]  /*00d0*/  IMAD R21, R3, R0, RZ ;  /* 0x0000000003157224 */ /* 0x004fca00078e02ff */
[----:B------:R-:W-:Y:S01]  /*00e0*/  VIADDMNMX R22, R21, R3, R16, PT ;  /* 0x0000000315167246 */ /* 0x000fe20003800110 */
[----:B------:R-:W-:-:S03]  /*00f0*/  IMAD.U32 R3, RZ, RZ, UR7 ;  /* 0x00000007ff037e24 */ /* 0x000fc6000f8e00ff */
[----:B------:R-:W-:-:S13]  /*0100*/  ISETP.GE.AND P0, PT, R22, R21, PT ;  /* 0x000000151600720c */ /* 0x000fda0003f06270 */
[----:B0---4-:R-:W-:Y:S05]  /*0110*/  @!P0 BRA `(.L_x_1) ;  /* 0x0000000400708947 */ /* 0x011fea0003800000 */
[--C-:B------:R-:W-:Y:S01]  /*0120*/  IMAD.IADD R6, R22, 0x1, -R21.reuse ;  /* 0x0000000116067824 */ /* 0x100fe200078e0a15 */
[----:B------:R-:W-:Y:S01]  /*0130*/  BSSY.RECONVERGENT B1, `(.L_x_2) ;  /* 0x0000029000017945 */ /* 0x000fe20003800200 */
[----:B------:R-:W-:-:S03]  /*0140*/  IMAD.MOV.U32 R17, RZ, RZ, R21 ;  /* 0x000000ffff117224 */ /* 0x000fc600078e0015 */
[C---:B------:R-:W-:Y:S02]  /*0150*/  ISETP.GE.U32.AND P1, PT, R6.reuse, 0x7, PT ;  /* 0x000000070600780c */ /* 0x040fe40003f26070 */
[----:B------:R-:W-:-:S04]  /*0160*/  IADD3 R4, PT, PT, R6, 0x1, RZ ;  /* 0x0000000106047810 */ /* 0x000fc80007ffe0ff */
[----:B------:R-:W-:-:S04]  /*0170*/  LOP3.LUT R5, R4, 0x7, RZ, 0xc0, !PT ;  /* 0x0000000704057812 */ /* 0x000fc800078ec0ff */
[----:B------:R-:W-:-:S03]  /*0180*/  ISETP.NE.AND P0, PT, R5, RZ, PT ;  /* 0x000000ff0500720c */ /* 0x000fc60003f05270 */
[----:B------:R-:W-:Y:S10]  /*0190*/  @!P1 BRA `(.L_x_3) ;  /* 0x0000000000889947 */ /* 0x000ff40003800000 */
[----:B------:R-:W0:Y:S01]  /*01a0*/  LDC.64 R6, c[0x0][0x390] ;  /* 0x0000e400ff067b82 */ /* 0x000e220000000a00 */
[----:B------:R-:W-:Y:S01]  /*01b0*/  LOP3.LUT R20, R4, 0xfffffff8, RZ, 0xc0, !PT ;  /* 0xfffffff804147812 */ /* 0x000fe200078ec0ff */
[----:B------:R-:W-:Y:S01]  /*01c0*/  IMAD.MOV.U32 R23, RZ, RZ, RZ ;  /* 0x000000ffff177224 */ /* 0x000fe200078e00ff */
[----:B------:R-:W-:-:S07]  /*01d0*/  MOV R17, R21 ;  /* 0x0000001500117202 */ /* 0x000fce0000000f00 */
.L_x_4:
[----:B--2---:R-:W-:Y:S01]  /*01e0*/  IMAD.SHL.U32 R9, R17, 0x20, RZ ;  /* 0x0000002011097824 */ /* 0x004fe200078e00ff */
[----:B------:R-:W-:Y:S01]  /*01f0*/  IADD3 R23, PT, PT, R23, 0x8, RZ ;  /* 0x0000000817177810 */ /* 0x000fe20007ffe0ff */
[----:B0-----:R-:W-:-:S03]  /*0200*/  IMAD.WIDE R10, R17, 0x8, R6 ;  /* 0x00000008110a7825 */ /* 0x001fc600078e0206 */
[----:B------:R-:W-:Y:S01]  /*0210*/  IADD3 R8, P1, PT, R9, UR4, RZ ;  /* 0x0000000409087c10 */ /* 0x000fe2000ff3e0ff */
[----:B------:R-:W-:-:S03]  /*0220*/  VIADD R17, R17, 0x8 ;  /* 0x0000000811117836 */ /* 0x000fc60000000000 */
[----:B------:R-:W-:Y:S02]  /*0230*/  LEA.HI.X.SX32 R9, R9, UR5, 0x1, P1 ;  /* 0x0000000509097c11 */ /* 0x000fe400088f0eff */
[C---:B------:R-:W-:Y:S02]  /*0240*/  IADD3 R14, P1, PT, R8.reuse, 0x20, RZ ;  /* 0x00000020080e7810 */ /* 0x040fe40007f3e0ff */
[C---:B------:R-:W-:Y:S01]  /*0250*/  IADD3 R18, P2, PT, R8.reuse, 0x40, RZ ;  /* 0x0000004008127810 */ /* 0x040fe20007f5e0ff */
[----:B------:R-:W-:Y:S01]  /*0260*/  STG.E.64 desc[UR8][R10.64], R8 ;  /* 0x000000080a007986 */ /* 0x000fe2000c101b08 */
[C---:B------:R-:W-:Y:S01]  /*0270*/  IADD3 R12, P3, PT, R8.reuse, 0x60, RZ ;  /* 0x00000060080c7810 */ /* 0x040fe20007f7e0ff */
[--C-:B------:R-:W-:Y:S01]  /*0280*/  IMAD.X R15, RZ, RZ, R9.reuse, P1 ;  /* 0x000000ffff0f7224 */ /* 0x100fe200008e0609 */
[----:B------:R-:W-:Y:S02]  /*0290*/  IADD3.X R19, PT, PT, RZ, R9, RZ, P2, !PT ;  /* 0x00000009ff137210 */ /* 0x000fe400017fe4ff */
[C---:B------:R-:W-:Y:S01]  /*02a0*/  IADD3 R24, P2, PT, R8.reuse, 0xc0, RZ ;  /* 0x000000c008187810 */ /* 0x040fe20007f5e0ff */
[--C-:B------:R-:W-:Y:S01]  /*02b0*/  IMAD.X R13, RZ, RZ, R9.reuse, P3 ;  /* 0x000000ffff0d7224 */ /* 0x100fe200018e0609 */
[----:B------:R0:W-:Y:S03]  /*02c0*/  STG.E.64 desc[UR8][R10.64+0x8], R14 ;  /* 0x0000080e0a007986 */ /* 0x0001e6000c101b08 */
[----:B------:R-:W-:Y:S01]  /*02d0*/  IMAD.X R25, RZ, RZ, R9, P2 ;  /* 0x000000ffff197224 */ /* 0x000fe200010e0609 */
[----:B------:R1:W-:Y:S04]  /*02e0*/  STG.E.64 desc[UR8][R10.64+0x10], R18 ;  /* 0x000010120a007986 */ /* 0x0003e8000c101b08 */
[----:B------:R2:W-:Y:S04]  /*02f0*/  STG.E.64 desc[UR8][R10.64+0x18], R12 ;  /* 0x0000180c0a007986 */ /* 0x0005e8000c101b08 */
[----:B------:R2:W-:Y:S01]  /*0300*/  STG.E.64 desc[UR8][R10.64+0x30], R24 ;  /* 0x000030180a007986 */ /* 0x0005e2000c101b08 */
[----:B0-----:R-:W-:-:S02]  /*0310*/  IADD3 R14, P1, PT, R8, 0x80, RZ ;  /* 0x00000080080e7810 */ /* 0x001fc40007f3e0ff */
[----:B-1----:R-:W-:-:S03]  /*0320*/  IADD3 R18, P3, PT, R8, 0xa0, RZ ;  /* 0x000000a008127810 */ /* 0x002fc60007f7e0ff */
[--C-:B------:R-:W-:Y:S01]  /*0330*/  IMAD.X R15, RZ, RZ, R9.reuse, P1 ;  /* 0x000000ffff0f7224 */ /* 0x100fe200008e0609 */
[----:B------:R-:W-:Y:S02]  /*0340*/  IADD3 R8, P1, PT, R8, 0xe0, RZ ;  /* 0x000000e008087810 */ /* 0x000fe40007f3e0ff */
[----:B------:R-:W-:Y:S02]  /*0350*/  IADD3.X R19, PT, PT, RZ, R9, RZ, P3, !PT ;  /* 0x00000009ff137210 */ /* 0x000fe40001ffe4ff */
[----:B------:R2:W-:Y:S01]  /*0360*/  STG.E.64 desc[UR8][R10.64+0x20], R14 ;  /* 0x0000200e0a007986 */ /* 0x0005e2000c101b08 */
[----:B------:R-:W-:Y:S01]  /*0370*/  IMAD.X R9, RZ, RZ, R9, P1 ;  /* 0x000000ffff097224 */ /* 0x000fe200008e0609 */
[----:B------:R-:W-:Y:S02]  /*0380*/  ISETP.NE.AND P1, PT, R23, R20, PT ;  /* 0x000000141700720c */ /* 0x000fe40003f25270 */
[----:B------:R2:W-:Y:S04]  /*0390*/  STG.E.64 desc[UR8][R10.64+0x28], R18 ;  /* 0x000028120a007986 */ /* 0x0005e8000c101b08 */
[----:B------:R2:W-:Y:S07]  /*03a0*/  STG.E.64 desc[UR8][R10.64+0x38], R8 ;  /* 0x000038080a007986 */ /* 0x0005ee000c101b08 */
[----:B------:R-:W-:Y:S05]  /*03b0*/  @P1 BRA `(.L_x_4) ;  /* 0xfffffffc00881947 */ /* 0x000fea000383ffff */
.L_x_3:
[----:B------:R-:W-:Y:S05]  /*03c0*/  BSYNC.RECONVERGENT B1 ;  /* 0x0000000000017941 */ /* 0x000fea0003800200 */
.L_x_2:
[----:B------:R-:W-:Y:S05]  /*03d0*/  @!P0 BRA `(.L_x_1) ;  /* 0x0000000000c08947 */ /* 0x000fea0003800000 */
[----:B------:R-:W-:Y:S01]  /*03e0*/  ISETP.GE.U32.AND P1, PT, R5, 0x4, PT ;  /* 0x000000040500780c */ /* 0x000fe20003f26070 */
[----:B------:R-:W-:Y:S01]  /*03f0*/  BSSY.RECONVERGENT B1, `(.L_x_5) ;  /* 0x0000015000017945 */ /* 0x000fe20003800200 */
[----:B--2---:R-:W-:-:S04]  /*0400*/  LOP3.LUT R18, R4, 0x3, RZ, 0xc0, !PT ;  /* 0x0000000304127812 */ /* 0x004fc800078ec0ff */
[----:B------:R-:W-:-:S07]  /*0410*/  ISETP.NE.AND P0, PT, R18, RZ, PT ;  /* 0x000000ff1200720c */ /* 0x000fce0003f05270 */
[----:B------:R-:W-:Y:S06]  /*0420*/  @!P1 BRA `(.L_x_6) ;  /* 0x0000000000449947 */ /* 0x000fec0003800000 */
[----:B------:R-:W0:Y:S01]  /*0430*/  LDCU.64 UR6, c[0x0][0x380] ;  /* 0x00007000ff0677ac */ /* 0x000e220008000a00 */
[----:B------:R-:W1:Y:S01]  /*0440*/  LDC.64 R8, c[0x0][0x390] ;  /* 0x0000e400ff087b82 */ /* 0x000e620000000a00 */
[----:B------:R-:W-:-:S05]  /*0450*/  IMAD.SHL.U32 R5, R17, 0x20, RZ ;  /* 0x0000002011057824 */ /* 0x000fca00078e00ff */
[----:B0-----:R-:W-:-:S04]  /*0460*/  IADD3 R6, P1, PT, R5, UR6, RZ ;  /* 0x0000000605067c10 */ /* 0x001fc8000ff3e0ff */
[----:B------:R-:W-:Y:S02]  /*0470*/  LEA.HI.X.SX32 R7, R5, UR7, 0x1, P1 ;  /* 0x0000000705077c11 */ /* 0x000fe400088f0eff */
[C---:B------:R-:W-:Y:S01]  /*0480*/  IADD3 R12, P2, PT, R6.reuse, 0x40, RZ ;  /* 0x00000040060c7810 */ /* 0x040fe20007f5e0ff */
[----:B-1----:R-:W-:Y:S01]  /*0490*/  IMAD.WIDE R8, R17, 0x8, R8 ;  /* 0x0000000811087825 */ /* 0x002fe200078e0208 */
[C---:B------:R-:W-:Y:S02]  /*04a0*/  IADD3 R14, P3, PT, R6.reuse, 0x60, RZ ;  /* 0x00000060060e7810 */ /* 0x040fe40007f7e0ff */
[----:B------:R-:W-:Y:S01]  /*04b0*/  IADD3 R10, P1, PT, R6, 0x20, RZ ;  /* 0x00000020060a7810 */ /* 0x000fe20007f3e0ff */
[--C-:B------:R-:W-:Y:S01]  /*04c0*/  IMAD.X R13, RZ, RZ, R7.reuse, P2 ;  /* 0x000000ffff0d7224 */ /* 0x100fe200010e0607 */
[----:B------:R0:W-:Y:S01]  /*04d0*/  STG.E.64 desc[UR8][R8.64], R6 ;  /* 0x0000000608007986 */ /* 0x0001e2000c101b08 */
[----:B------:R-:W-:Y:S01]  /*04e0*/  IMAD.X R15, RZ, RZ, R7, P3 ;  /* 0x000000ffff0f7224 */ /* 0x000fe200018e0607 */
[----:B------:R-:W-:-:S02]  /*04f0*/  IADD3.X R11, PT, PT, RZ, R7, RZ, P1, !PT ;  /* 0x00000007ff0b7210 */ /* 0x000fc40000ffe4ff */
[----:B------:R0:W-:Y:S01]  /*0500*/  STG.E.64 desc[UR8][R8.64+0x10], R12 ;  /* 0x0000100c08007986 */ /* 0x0001e2000c101b08 */
[----:B------:R-:W-:-:S03]  /*0510*/  IADD3 R17, PT, PT, R17, 0x4, RZ ;  /* 0x0000000411117810 */ /* 0x000fc60007ffe0ff */
[----:B------:R0:W-:Y:S04]  /*0520*/  STG.E.64 desc[UR8][R8.64+0x8], R10 ;  /* 0x0000080a08007986 */ /* 0x0001e8000c101b08 */
[----:B------:R0:W-:Y:S02]  /*0530*/  STG.E.64 desc[UR8][R8.64+0x18], R14 ;  /* 0x0000180e08007986 */ /* 0x0001e4000c101b08 */
.L_x_6:
[----:B------:R-:W-:Y:S05]  /*0540*/  BSYNC.RECONVERGENT B1 ;  /* 0x0000000000017941 */ /* 0x000fea0003800200 */
.L_x_5:
[----:B------:R-:W-:Y:S05]  /*0550*/  @!P0 BRA `(.L_x_1) ;  /* 0x0000000000608947 */ /* 0x000fea0003800000 */
[----:B------:R-:W-:Y:S01]  /*0560*/  LOP3.LUT R4, R4, 0x1, RZ, 0xc0, !PT ;  /* 0x0000000104047812 */ /* 0x000fe200078ec0ff */
[----:B------:R-:W-:Y:S01]  /*0570*/  BSSY.RECONVERGENT B1, `(.L_x_7) ;  /* 0x0000011000017945 */ /* 0x000fe20003800200 */
[----:B------:R-:W-:Y:S02]  /*0580*/  ISETP.NE.AND P1, PT, R18, 0x1, PT ;  /* 0x000000011200780c */ /* 0x000fe40003f25270 */
[----:B------:R-:W-:-:S13]  /*0590*/  ISETP.NE.U32.AND P0, PT, R4, 0x1, PT ;  /* 0x000000010400780c */ /* 0x000fda0003f05070 */
[----:B------:R-:W1:Y:S08]  /*05a0*/  @!P0 LDC.64 R4, c[0x0][0x390] ;  /* 0x0000e400ff048b82 */ /* 0x000e700000000a00 */
[----:B0-----:R-:W0:Y:S01]  /*05b0*/  @!P0 LDC.64 R6, c[0x0][0x380] ;  /* 0x0000e000ff068b82 */ /* 0x001e220000000a00 */
[----:B------:R-:W-:Y:S05]  /*05c0*/  @!P1 BRA `(.L_x_8) ;  /* 0x00000000002c9947 */ /* 0x000fea0003800000 */
[----:B------:R-:W2:Y:S01]  /*05d0*/  LDCU.64 UR6, c[0x0][0x380] ;  /* 0x00007000ff0677ac */ /* 0x000ea20008000a00 */
[----:B------:R-:W3:Y:S01]  /*05e0*/  LDC.64 R8, c[0x0][0x390] ;  /* 0x0000e400ff087b82 */ /* 0x000ee20000000a00 */
[----:B------:R-:W-:-:S05]  /*05f0*/  IMAD.SHL.U32 R11, R17, 0x20, RZ ;  /* 0x00000020110b7824 */ /* 0x000fca00078e00ff */
[----:B--2---:R-:W-:-:S04]  /*0600*/  IADD3 R10, P1, PT, R11, UR6, RZ ;  /* 0x000000060b0a7c10 */ /* 0x004fc8000ff3e0ff */
[----:B------:R-:W-:Y:S02]  /*0610*/  LEA.HI.X.SX32 R11, R11, UR7, 0x1, P1 ;  /* 0x000000070b0b7c11 */ /* 0x000fe400088f0eff */
[----:B------:R-:W-:Y:S01]  /*0620*/  IADD3 R12, P1, PT, R10, 0x20, RZ ;  /* 0x000000200a0c7810 */ /* 0x000fe20007f3e0ff */
[C---:B---3--:R-:W-:Y:S01]  /*0630*/  IMAD.WIDE R8, R17.reuse, 0x8, R8 ;  /* 0x0000000811087825 */ /* 0x048fe200078e0208 */
[----:B------:R-:W-:-:S03]  /*0640*/  IADD3 R17, PT, PT, R17, 0x2, RZ ;  /* 0x0000000211117810 */ /* 0x000fc60007ffe0ff */
[----:B------:R-:W-:Y:S01]  /*0650*/  IMAD.X R13, RZ, RZ, R11, P1 ;  /* 0x000000ffff0d7224 */ /* 0x000fe200008e060b */
[----:B------:R2:W-:Y:S04]  /*0660*/  STG.E.64 desc[UR8][R8.64], R10 ;  /* 0x0000000a08007986 */ /* 0x0005e8000c101b08 */
[----:B------:R2:W-:Y:S03]  /*0670*/  STG.E.64 desc[UR8][R8.64+0x8], R12 ;  /* 0x0000080c08007986 */ /* 0x0005e6000c101b08 */
.L_x_8:
[----:B------:R-:W-:Y:S05]  /*0680*/  BSYNC.RECONVERGENT B1 ;  /* 0x0000000000017941 */ /* 0x000fea0003800200 */
.L_x_7:
[C---:B--2---:R-:W-:Y:S02]  /*0690*/  @!P0 IMAD.SHL.U32 R8, R17.reuse, 0x20, RZ ;  /* 0x0000002011088824 */ /* 0x044fe400078e00ff */
[----:B-1----:R-:W-:-:S03]  /*06a0*/  @!P0 IMAD.WIDE R4, R17, 0x8, R4 ;  /* 0x0000000811048825 */ /* 0x002fc600078e0204 */
[----:B0-----:R-:W-:-:S04]  /*06b0*/  @!P0 IADD3 R6, P1, PT, R8, R6, RZ ;  /* 0x0000000608068210 */ /* 0x001fc80007f3e0ff */
[----:B------:R-:W-:-:S05]  /*06c0*/  @!P0 LEA.HI.X.SX32 R7, R8, R7, 0x1, P1 ;  /* 0x0000000708078211 */ /* 0x000fca00008f0eff */
[----:B------:R1:W-:Y:S04]  /*06d0*/  @!P0 STG.E.64 desc[UR8][R4.64], R6 ;  /* 0x0000000604008986 */ /* 0x0003e8000c101b08 */
.L_x_1:
[----:B------:R-:W-:Y:S05]  /*06e0*/  BSYNC.RECONVERGENT B0 ;  /* 0x0000000000007941 */ /* 0x000fea0003800200 */
.L_x_0:
[----:B------:R-:W3:Y:S01]  /*06f0*/  S2UR UR6, SR_CgaCtaId ;  /* 0x00000000000679c3 */ /* 0x000ee20000008800 */
[----:B------:R-:W-:Y:S01]  /*0700*/  UMOV UR4, 0x400 ;  /* 0x0000040000047882 */ /* 0x000fe20000000000 */
[----:B--2---:R-:W-:Y:S01]  /*0710*/  IMAD.IADD R18, R22, 0x1, -R21 ;  /* 0x0000000116127824 */ /* 0x004fe200078e0a15 */
[----:B------:R-:W-:Y:S01]  /*0720*/  UIADD3 UR5, UPT, UPT, UR4, 0x1d8, URZ ;  /* 0x000001d804057890 */ /* 0x000fe2000fffe0ff */
[C---:B0-----:R-:W-:Y:S01]  /*0730*/  LOP3.LUT R14, R16.reuse, 0x7, RZ, 0xc0, !PT ;  /* 0x00000007100e7812 */ /* 0x041fe200078ec0ff */
[----:B------:R-:W-:Y:S01]  /*0740*/  UIADD3 UR4, UPT, UPT, UR4, 0xec, URZ ;  /* 0x000000ec04047890 */ /* 0x000fe2000fffe0ff */
[C---:B------:R-:W-:Y:S02]  /*0750*/  LOP3.LUT R15, R16.reuse, 0x3, RZ, 0xc0, !PT ;  /* 0x00000003100f7812 */ /* 0x040fe400078ec0ff */
[----:B------:R-:W0:Y:S01]  /*0760*/  LDC.64 R26, c[0x0][0x398] ;  /* 0x0000e600ff1a7b82 */ /* 0x000e220000000a00 */
[----:B------:R-:W-:Y:S02]  /*0770*/  LOP3.LUT R16, R16, 0x7ffffff8, RZ, 0xc0, !PT ;  /* 0x7ffffff810107812 */ /* 0x000fe400078ec0ff */
[----:B------:R-:W-:-:S02]  /*0780*/  IADD3 R17, PT, PT, -R22, R21, RZ ;  /* 0x0000001516117210 */ /* 0x000fc40007ffe1ff */
[----:B------:R-:W-:Y:S01]  /*0790*/  LOP3.LUT R18, R18, 0x3, RZ, 0xc0, !PT ;  /* 0x0000000312127812 */ /* 0x000fe200078ec0ff */
[----:B---3--:R-:W-:Y:S02]  /*07a0*/  ULEA UR5, UR6, UR5, 0x18 ;  /* 0x0000000506057291 */ /* 0x008fe4000f8ec0ff */
[----:B------:R-:W-:-:S04]  /*07b0*/  ULEA UR4, UR6, UR4, 0x18 ;  /* 0x0000000406047291 */ /* 0x000fc8000f8ec0ff */
[C---:B------:R-:W-:Y:S02]  /*07c0*/  LEA R19, R0.reuse, UR5, 0x2 ;  /* 0x0000000500137c11 */ /* 0x040fe4000f8e10ff */
[----:B------:R-:W-:Y:S01]  /*07d0*/  LEA R20, R0, UR4, 0x2 ;  /* 0x0000000400147c11 */ /* 0x000fe2000f8e10ff */
[----:B------:R-:W-:-:S06]  /*07e0*/  UMOV UR4, 0x1f ;  /* 0x0000001f00047882 */ /* 0x000fcc0000000000 */
.L_x_21:
[----:B------:R-:W-:Y:S01]  /*07f0*/  ISETP.GT.U32.AND P0, PT, R0, 0x3a, PT ;  /* 0x0000003a0000780c */ /* 0x000fe20003f04070 */
[----:B------:R2:W-:Y:S01]  /*0800*/  STL.64 [R1], RZ ;  /* 0x000000ff01007387 */ /* 0x0005e20000100a00 */
[----:B------:R-:W-:Y:S01]  /*0810*/  BSSY.RECONVERGENT B0, `(.L_x_9) ;  /* 0x000007a000007945 */ /* 0x000fe20003800200 */
[----:B0-----:R-:W-:Y:S01]  /*0820*/  IMAD.MOV.U32 R24, RZ, RZ, R26 ;  /* 0x000000ffff187224 */ /* 0x001fe200078e001a */
[----:B------:R-:W-:Y:S01]  /*0830*/  MOV R25, R27 ;  /* 0x0000001b00197202 */ /* 0x000fe20000000f00 */
[----:B------:R2:W-:Y:S01]  /*0840*/  STL.64 [R1+0x8], RZ ;  /* 0x000008ff01007387 */ /* 0x0005e20000100a00 */
[----:B------:R-:W-:Y:S02]  /*0850*/  IMAD.MOV.U32 R26, RZ, RZ, R2 ;  /* 0x000000ffff1a7224 */ /* 0x000fe400078e0002 */
[----:B------:R-:W-:Y:S01]  /*0860*/  IMAD.MOV.U32 R27, RZ, RZ, R3 ;  /* 0x000000ffff1b7224 */ /* 0x000fe200078e0003 */
[----:B------:R2:W-:Y:S04]  /*0870*/  STL.64 [R1+0x10], RZ ;  /* 0x000010ff01007387 */ /* 0x0005e80000100a00 */
[----:B-1----:R-:W0:Y:S01]  /*0880*/  @!P0 S2R R4, SR_CgaCtaId ;  /* 0x0000000000048919 */ /* 0x002e220000008800 */
[----:B------:R-:W-:Y:S01]  /*0890*/  @!P0 MOV R5, 0x400 ;  /* 0x0000040000058802 */ /* 0x000fe20000000f00 */
[----:B------:R2:W-:Y:S04]  /*08a0*/  STL.64 [R1+0x18], RZ ;  /* 0x000018ff01007387 */ /* 0x0005e80000100a00 */
[----:B------:R2:W-:Y:S04]  /*08b0*/  STL.64 [R1+0x20], RZ ;  /* 0x000020ff01007387 */ /* 0x0005e80000100a00 */
[----:B------:R2:W-:Y:S04]  /*08c0*/  STL.64 [R1+0x28], RZ ;  /* 0x000028ff01007387 */ /* 0x0005e80000100a00 */
[----:B------:R2:W-:Y:S04]  /*08d0*/  STL.64 [R1+0x30], RZ ;  /* 0x000030ff01007387 */ /* 0x0005e80000100a00 */
[----:B------:R2:W-:Y:S04]  /*08e0*/  STL.64 [R1+0x38], RZ ;  /* 0x000038ff01007387 */ /* 0x0005e80000100a00 */
[----:B------:R2:W-:Y:S04]  /*08f0*/  STL.64 [R1+0x40], RZ ;  /* 0x000040ff01007387 */ /* 0x0005e80000100a00 */
[----:B------:R2:W-:Y:S01]  /*0900*/  STL.64 [R1+0x48], RZ ;  /* 0x000048ff01007387 */ /* 0x0005e20000100a00 */
[----:B0-----:R-:W-:-:S03]  /*0910*/  @!P0 LEA R5, R4, R5, 0x18 ;  /* 0x0000000504058211 */ /* 0x001fc600078ec0ff */
[----:B------:R2:W-:Y:S02]  /*0920*/  STL.64 [R1+0x50], RZ ;  /* 0x000050ff01007387 */ /* 0x0005e40000100a00 */
[----:B------:R-:W-:Y:S02]  /*0930*/  @!P0 IMAD R5, R0, 0x4, R5 ;  /* 0x0000000400058824 */ /* 0x000fe400078e0205 */
[----:B------:R2:W-:Y:S04]  /*0940*/  STL.64 [R1+0x58], RZ ;  /* 0x000058ff01007387 */ /* 0x0005e80000100a00 */
        /* <DEDUP_REMOVED lines=17> */
[----:B------:R2:W-:Y:S04]  /*0a60*/  STL [R1+0xe8], RZ ;  /* 0x0000e8ff01007387 */ /* 0x0005e80000100800 */
[----:B------:R2:W-:Y:S04]  /*0a70*/  @!P0 STS [R5], RZ ;  /* 0x000000ff05008388 */ /* 0x0005e80000000800 */
[----:B------:R2:W-:Y:S01]  /*0a80*/  @!P0 STS [R19], RZ ;  /* 0x000000ff13008388 */ /* 0x0005e20000000800 */
[----:B------:R-:W-:Y:S01]  /*0a90*/  BAR.SYNC.DEFER_BLOCKING 0x0 ;  /* 0x0000000000007b1d */ /* 0x000fe20000010000 */
[----:B------:R-:W-:-:S13]  /*0aa0*/  ISETP.GT.AND P0, PT, R22, R21, PT ;  /* 0x000000151600720c */ /* 0x000fda0003f04270 */
[----:B--2---:R-:W-:Y:S05]  /*0ab0*/  @!P0 BRA `(.L_x_10) ;  /* 0x00000004003c8947 */ /* 0x004fea0003800000 */
[----:B------:R-:W-:Y:S01]  /*0ac0*/  ISETP.NE.AND P0, PT, R18, RZ, PT ;  /* 0x000000ff1200720c */ /* 0x000fe20003f05270 */
[----:B------:R-:W-:Y:S01]  /*0ad0*/  BSSY.RECONVERGENT B1, `(.L_x_11) ;  /* 0x0000023000017945 */ /* 0x000fe20003800200 */
[----:B------:R-:W-:-:S11]  /*0ae0*/  MOV R8, R21 ;  /* 0x0000001500087202 */ /* 0x000fd60000000f00 */
[----:B------:R-:W-:Y:S05]  /*0af0*/  @!P0 BRA `(.L_x_12) ;  /* 0x0000000000808947 */ /* 0x000fea0003800000 */
[----:B------:R-:W-:-:S05]  /*0b00*/  IMAD.WIDE R2, R21, 0x8, R26 ;  /* 0x0000000815027825 */ /* 0x000fca00078e021a */
[----:B------:R-:W2:Y:S02]  /*0b10*/  LDG.E.64 R4, desc[UR8][R2.64] ;  /* 0x0000000802047981 */ /* 0x000ea4000c1e1b00 */
[----:B--2---:R-:W-:-:S05]  /*0b20*/  IADD3 R4, P0, PT, R4, UR4, RZ ;  /* 0x0000000404047c10 */ /* 0x004fca000ff1e0ff */
[----:B------:R-:W-:-:S05]  /*0b30*/  IMAD.X R5, RZ, RZ, R5, P0 ;  /* 0x000000ffff057224 */ /* 0x000fca00000e0605 */
[----:B------:R-:W2:Y:S02]  /*0b40*/  LD.E.S8 R4, desc[UR8][R4.64] ;  /* 0x0000000804047980 */ /* 0x000ea4000c101300 */
[----:B--2---:R-:W-:-:S05]  /*0b50*/  IMAD R6, R4, 0x4, R1 ;  /* 0x0000000404067824 */ /* 0x004fca00078e0201 */
[----:B------:R-:W2:Y:S01]  /*0b60*/  LDL R7, [R6+-0x100] ;  /* 0xffff000006077983 */ /* 0x000ea20000100800 */
[----:B------:R-:W-:Y:S01]  /*0b70*/  ISETP.NE.AND P0, PT, R18, 0x1, PT ;  /* 0x000000011200780c */ /* 0x000fe20003f05270 */
[----:B------:R-:W-:Y:S01]  /*0b80*/  VIADD R8, R21, 0x1 ;  /* 0x0000000115087836 */ /* 0x000fe20000000000 */
[----:B--2---:R-:W-:-:S05]  /*0b90*/  IADD3 R7, PT, PT, R7, 0x1, RZ ;  /* 0x0000000107077810 */ /* 0x004fca0007ffe0ff */
[----:B------:R0:W-:Y:S06]  /*0ba0*/  STL [R6+-0x100], R7 ;  /* 0xffff000706007387 */ /* 0x0001ec0000100800 */
[----:B------:R-:W-:Y:S05]  /*0bb0*/  @!P0 BRA `(.L_x_12) ;  /* 0x0000000000508947 */ /* 0x000fea0003800000 */
[----:B------:R-:W2:Y:S02]  /*0bc0*/  LDG.E.64 R4, desc[UR8][R2.64+0x8] ;  /* 0x0000080802047981 */ /* 0x000ea4000c1e1b00 */
[----:B--2---:R-:W-:-:S05]  /*0bd0*/  IADD3 R4, P0, PT, R4, UR4, RZ ;  /* 0x0000000404047c10 */ /* 0x004fca000ff1e0ff */
[----:B------:R-:W-:-:S05]  /*0be0*/  IMAD.X R5, RZ, RZ, R5, P0 ;  /* 0x000000ffff057224 */ /* 0x000fca00000e0605 */
[----:B------:R-:W0:Y:S02]  /*0bf0*/  LD.E.S8 R4, desc[UR8][R4.64] ;  /* 0x0000000804047980 */ /* 0x000e24000c101300 */
[----:B0-----:R-:W-:-:S05]  /*0c00*/  LEA R6, R4, R1, 0x2 ;  /* 0x0000000104067211 */ /* 0x001fca00078e10ff */
[----:B------:R-:W2:Y:S01]  /*0c10*/  LDL R7, [R6+-0x100] ;  /* 0xffff000006077983 */ /* 0x000ea20000100800 */
[----:B------:R-:W-:Y:S01]  /*0c20*/  ISETP.NE.AND P0, PT, R18, 0x2, PT ;  /* 0x000000021200780c */ /* 0x000fe20003f05270 */
[----:B------:R-:W-:Y:S02]  /*0c30*/  VIADD R8, R21, 0x2 ;  /* 0x0000000215087836 */ /* 0x000fe40000000000 */
[----:B--2---:R-:W-:-:S05]  /*0c40*/  VIADD R7, R7, 0x1 ;  /* 0x0000000107077836 */ /* 0x004fca0000000000 */
[----:B------:R1:W-:Y:S05]  /*0c50*/  STL [R6+-0x100], R7 ;  /* 0xffff000706007387 */ /* 0x0003ea0000100800 */
[----:B------:R-:W-:Y:S05]  /*0c60*/  @!P0 BRA `(.L_x_12) ;  /* 0x0000000000248947 */ /* 0x000fea0003800000 */
[----:B------:R-:W2:Y:S02]  /*0c70*/  LDG.E.64 R2, desc[UR8][R2.64+0x10] ;  /* 0x0000100802027981 */ /* 0x000ea4000c1e1b00 */
[----:B--2---:R-:W-:-:S04]  /*0c80*/  IADD3 R4, P0, PT, R2, UR4, RZ ;  /* 0x0000000402047c10 */ /* 0x004fc8000ff1e0ff */
[----:B------:R-:W-:-:S05]  /*0c90*/  IADD3.X R5, PT, PT, RZ, R3, RZ, P0, !PT ;  /* 0x00000003ff057210 */ /* 0x000fca00007fe4ff */
[----:B------:R-:W1:Y:S02]  /*0ca0*/  LD.E.S8 R4, desc[UR8][R4.64] ;  /* 0x0000000804047980 */ /* 0x000e64000c101300 */
[----:B-1----:R-:W-:-:S05]  /*0cb0*/  IMAD R6, R4, 0x4, R1 ;  /* 0x0000000404067824 */ /* 0x002fca00078e0201 */
[----:B------:R-:W2:Y:S01]  /*0cc0*/  LDL R7, [R6+-0x100] ;  /* 0xffff000006077983 */ /* 0x000ea20000100800 */
[----:B------:R-:W-:Y:S01]  /*0cd0*/  IADD3 R8, PT, PT, R21, 0x3, RZ ;  /* 0x0000000315087810 */ /* 0x000fe20007ffe0ff */
[----:B--2---:R-:W-:-:S05]  /*0ce0*/  VIADD R7, R7, 0x1 ;  /* 0x0000000107077836 */ /* 0x004fca0000000000 */
[----:B------:R2:W-:Y:S02]  /*0cf0*/  STL [R6+-0x100], R7 ;  /* 0xffff000706007387 */ /* 0x0005e40000100800 */
.L_x_12:
[----:B------:R-:W-:Y:S05]  /*0d00*/  BSYNC.RECONVERGENT B1 ;  /* 0x0000000000017941 */ /* 0x000fea0003800200 */
.L_x_11:
[----:B------:R-:W-:-:S13]  /*0d10*/  ISETP.GT.U32.AND P0, PT, R17, -0x4, PT ;  /* 0xfffffffc1100780c */ /* 0x000fda0003f04070 */
[----:B------:R-:W-:Y:S05]  /*0d20*/  @P0 BRA `(.L_x_10) ;  /* 0x0000000000a00947 */ /* 0x000fea0003800000 */
[----:B------:R-:W-:Y:S01]  /*0d30*/  IADD3 R4, P0, PT, R26, 0x10, RZ ;  /* 0x000000101a047810 */ /* 0x000fe20007f1e0ff */
[----:B------:R-:W-:-:S04]  /*0d40*/  IMAD.IADD R9, R8, 0x1, -R22 ;  /* 0x0000000108097824 */ /* 0x000fc800078e0a16 */
[----:B------:R-:W-:-:S08]  /*0d50*/  IMAD.X R5, RZ, RZ, R27, P0 ;  /* 0x000000ffff057224 */ /* 0x000fd000000e061b */
.L_x_13:
[----:B012---:R-:W-:-:S05]  /*0d60*/  IMAD.WIDE R6, R8, 0x8, R4 ;  /* 0x0000000808067825 */ /* 0x007fca00078e0204 */
[----:B------:R-:W2:Y:S02]  /*0d70*/  LDG.E.64 R2, desc[UR8][R6.64+-0x10] ;  /* 0xfffff00806027981 */ /* 0x000ea4000c1e1b00 */
[----:B--2---:R-:W-:-:S04]  /*0d80*/  IADD3 R2, P0, PT, R2, UR4, RZ ;  /* 0x0000000402027c10 */ /* 0x004fc8000ff1e0ff */
[----:B------:R-:W-:-:S05]  /*0d90*/  IADD3.X R3, PT, PT, RZ, R3, RZ, P0, !PT ;  /* 0x00000003ff037210 */ /* 0x000fca00007fe4ff */
[----:B---3--:R-:W2:Y:S04]  /*0da0*/  LD.E.S8 R10, desc[UR8][R2.64] ;  /* 0x00000008020a7980 */ /* 0x008ea8000c101300 */
[----:B------:R-:W3:Y:S01]  /*0db0*/  LDG.E.64 R2, desc[UR8][R6.64+-0x8] ;  /* 0xfffff80806027981 */ /* 0x000ee2000c1e1b00 */
[----:B--2---:R-:W-:-:S05]  /*0dc0*/  IMAD R10, R10, 0x4, R1 ;  /* 0x000000040a0a7824 */ /* 0x004fca00078e0201 */
[----:B------:R-:W2:Y:S01]  /*0dd0*/  LDL R11, [R10+-0x100] ;  /* 0xffff00000a0b7983 */ /* 0x000ea20000100800 */
[----:B---3--:R-:W-:-:S05]  /*0de0*/  IADD3 R2, P0, PT, R2, UR4, RZ ;  /* 0x0000000402027c10 */ /* 0x008fca000ff1e0ff */
[----:B------:R-:W-:Y:S01]  /*0df0*/  IMAD.X R3, RZ, RZ, R3, P0 ;  /* 0x000000ffff037224 */ /* 0x000fe200000e0603 */
[----:B--2---:R-:W-:-:S05]  /*0e00*/  IADD3 R11, PT, PT, R11, 0x1, RZ ;  /* 0x000000010b0b7810 */ /* 0x004fca0007ffe0ff */
[----:B------:R0:W-:Y:S04]  /*0e10*/  STL [R10+-0x100], R11 ;  /* 0xffff000b0a007387 */ /* 0x0001e80000100800 */
[----:B------:R-:W2:Y:S04]  /*0e20*/  LD.E.S8 R12, desc[UR8][R2.64] ;  /* 0x00000008020c7980 */ /* 0x000ea8000c101300 */
[----:B------:R-:W3:Y:S04]  /*0e30*/  LDG.E.64 R2, desc[UR8][R6.64] ;  /* 0x0000000806027981 */ /* 0x000ee8000c1e1b00 */
[----:B------:R-:W4:Y:S01]  /*0e40*/  LDG.E.64 R6, desc[UR8][R6.64+0x8] ;  /* 0x0000080806067981 */ /* 0x000f22000c1e1b00 */
[----:B--2---:R-:W-:-:S05]  /*0e50*/  IMAD R12, R12, 0x4, R1 ;  /* 0x000000040c0c7824 */ /* 0x004fca00078e0201 */
[----:B------:R-:W2:Y:S01]  /*0e60*/  LDL R13, [R12+-0x100] ;  /* 0xffff00000c0d7983 */ /* 0x000ea20000100800 */
[----:B---3--:R-:W-:-:S05]  /*0e70*/  IADD3 R2, P0, PT, R2, UR4, RZ ;  /* 0x0000000402027c10 */ /* 0x008fca000ff1e0ff */
[----:B------:R-:W-:Y:S01]  /*0e80*/  IMAD.X R3, RZ, RZ, R3, P0 ;  /* 0x000000ffff037224 */ /* 0x000fe200000e0603 */
[----:B--2---:R-:W-:-:S05]  /*0e90*/  IADD3 R13, PT, PT, R13, 0x1, RZ ;  /* 0x000000010d0d7810 */ /* 0x004fca0007ffe0ff */
[----:B------:R1:W-:Y:S04]  /*0ea0*/  STL [R12+-0x100], R13 ;  /* 0xffff000d0c007387 */ /* 0x0003e80000100800 */
[----:B------:R-:W2:Y:S02]  /*0eb0*/  LD.E.S8 R28, desc[UR8][R2.64] ;  /* 0x00000008021c7980 */ /* 0x000ea4000c101300 */
[----:B--2---:R-:W-:-:S05]  /*0ec0*/  IMAD R28, R28, 0x4, R1 ;  /* 0x000000041c1c7824 */ /* 0x004fca00078e0201 */
[----:B0-----:R-:W2:Y:S01]  /*0ed0*/  LDL R10, [R28+-0x100] ;  /* 0xffff00001c0a7983 */ /* 0x001ea20000100800 */
[----:B----4-:R-:W-:-:S05]  /*0ee0*/  IADD3 R2, P0, PT, R6, UR4, RZ ;  /* 0x0000000406027c10 */ /* 0x010fca000ff1e0ff */
[----:B------:R-:W-:Y:S01]  /*0ef0*/  IMAD.X R3, RZ, RZ, R7, P0 ;  /* 0x000000ffff037224 */ /* 0x000fe200000e0607 */
[----:B--2---:R-:W-:-:S05]  /*0f00*/  IADD3 R11, PT, PT, R10, 0x1, RZ ;  /* 0x000000010a0b7810 */ /* 0x004fca0007ffe0ff */
[----:B------:R3:W-:Y:S04]  /*0f10*/  STL [R28+-0x100], R11 ;  /* 0xffff000b1c007387 */ /* 0x0007e80000100800 */
[----:B------:R-:W2:Y:S02]  /*0f20*/  LD.E.S8 R10, desc[UR8][R2.64] ;  /* 0x00000008020a7980 */ /* 0x000ea4000c101300 */
[----:B--2---:R-:W-:-:S05]  /*0f30*/  IMAD R10, R10, 0x4, R1 ;  /* 0x000000040a0a7824 */ /* 0x004fca00078e0201 */
[----:B-1----:R-:W2:Y:S01]  /*0f40*/  LDL R12, [R10+-0x100] ;  /* 0xffff00000a0c7983 */ /* 0x002ea20000100800 */
[----:B------:R-:W-:-:S04]  /*0f50*/  IADD3 R9, PT, PT, R9, 0x4, RZ ;  /* 0x0000000409097810 */ /* 0x000fc80007ffe0ff */
[----:B------:R-:W-:Y:S01]  /*0f60*/  ISETP.NE.AND P0, PT, R9, RZ, PT ;  /* 0x000000ff0900720c */ /* 0x000fe20003f05270 */
[----:B------:R-:W-:Y:S02]  /*0f70*/  VIADD R8, R8, 0x4 ;  /* 0x0000000408087836 */ /* 0x000fe40000000000 */
[----:B--2---:R-:W-:-:S05]  /*0f80*/  VIADD R13, R12, 0x1 ;  /* 0x000000010c0d7836 */ /* 0x004fca0000000000 */
[----:B------:R3:W-:Y:S05]  /*0f90*/  STL [R10+-0x100], R13 ;  /* 0xffff000d0a007387 */ /* 0x0007ea0000100800 */
[----:B------:R-:W-:Y:S05]  /*0fa0*/  @P0 BRA `(.L_x_13) ;  /* 0xfffffffc006c0947 */ /* 0x000fea000383ffff */
.L_x_10:
[----:B------:R-:W-:Y:S05]  /*0fb0*/  BSYNC.RECONVERGENT B0 ;  /* 0x0000000000007941 */ /* 0x000fea0003800200 */
.L_x_9:
[----:B------:R-:W4:Y:S04]  /*0fc0*/  LDL.64 R2, [R1] ;  /* 0x0000000001027983 */ /* 0x000f280000100a00 */
[----:B------:R-:W5:Y:S04]  /*0fd0*/  LDL.64 R4, [R1+0x8] ;  /* 0x0000080001047983 */ /* 0x000f680000100a00 */
[----:B------:R-:W5:Y:S04]  /*0fe0*/  LDL.64 R8, [R1+0x10] ;  /* 0x0000100001087983 */ /* 0x000f680000100a00 */
[----:B---3--:R-:W3:Y:S04]  /*0ff0*/  LDL.64 R10, [R1+0x20] ;  /* 0x00002000010a7983 */ /* 0x008ee80000100a00 */
[----:B012---:R-:W2:Y:S04]  /*1000*/  LDL.64 R6, [R1+0x28] ;  /* 0x0000280001067983 */ /* 0x007ea80000100a00 */
[----:B------:R-:W2:Y:S01]  /*1010*/  LDL.64 R12, [R1+0x18] ;  /* 0x00001800010c7983 */ /* 0x000ea20000100a00 */
[----:B----4-:R-:W-:Y:S08]  /*1020*/  REDUX.SUM UR7, R2 ;  /* 0x00000000020773c4 */ /* 0x010ff0000000c000 */
[----:B------:R0:W-:Y:S02]  /*1030*/  REDUX.SUM UR10, R3 ;  /* 0x00000000030a73c4 */ /* 0x0001e4000000c000 */
[----:B0-----:R-:W4:Y:S06]  /*1040*/  LDL.64 R2, [R1+0x30] ;  /* 0x0000300001027983 */ /* 0x001f2c0000100a00 */
[----:B-----5:R-:W0:Y:S08]  /*1050*/  REDUX.SUM UR11, R4 ;  /* 0x00000000040b73c4 */ /* 0x020e30000000c000 */
[----:B------:R1:W5:Y:S02]  /*1060*/  REDUX.SUM UR12, R5 ;  /* 0x00000000050c73c4 */ /* 0x000364000000c000 */
[----:B-1----:R-:W5:Y:S06]  /*1070*/  LDL.64 R4, [R1+0x38] ;  /* 0x0000380001047983 */ /* 0x002f6c0000100a00 */
[----:B------:R-:W-:Y:S08]  /*1080*/  REDUX.SUM UR13, R8 ;  /* 0x00000000080d73c4 */ /* 0x000ff0000000c000 */
[----:B------:R1:W-:Y:S02]  /*1090*/  REDUX.SUM UR14, R9 ;  /* 0x00000000090e73c4 */ /* 0x0003e4000000c000 */
[----:B-1----:R-:W5:Y:S06]  /*10a0*/  LDL.64 R8, [R1+0x40] ;  /* 0x0000400001087983 */ /* 0x002f6c0000100a00 */
[----:B---3--:R-:W-:Y:S08]  /*10b0*/  REDUX.SUM UR17, R10 ;  /* 0x000000000a1173c4 */ /* 0x008ff0000000c000 */
[----:B------:R1:W-:Y:S02]  /*10c0*/  REDUX.SUM UR18, R11 ;  /* 0x000000000b1273c4 */ /* 0x0003e4000000c000 */
[----:B-1----:R-:W3:Y:S06]  /*10d0*/  LDL.64 R10, [R1+0x50] ;  /* 0x00005000010a7983 */ /* 0x002eec0000100a00 */
[----:B--2---:R-:W-:Y:S08]  /*10e0*/  REDUX.SUM UR19, R6 ;  /* 0x00000000061373c4 */ /* 0x004ff0000000c000 */
[----:B------:R1:W-:Y:S02]  /*10f0*/  REDUX.SUM UR20, R7 ;  /* 0x00000000071473c4 */ /* 0x0003e4000000c000 */
[----:B-1----:R-:W2:Y:S06]  /*1100*/  LDL.64 R6, [R1+0x58] ;  /* 0x0000580001067983 */ /* 0x002eac0000100a00 */
[----:B------:R-:W-:Y:S08]  /*1110*/  REDUX.SUM UR15, R12 ;  /* 0x000000000c0f73c4 */ /* 0x000ff0000000c000 */
[----:B------:R1:W0:Y:S02]  /*1120*/  REDUX.SUM UR16, R13 ;  /* 0x000000000d1073c4 */ /* 0x000224000000c000 */
[----:B-1----:R-:W2:Y:S06]  /*1130*/  LDL.64 R12, [R1+0x48] ;  /* 0x00004800010c7983 */ /* 0x002eac0000100a00 */
[----:B----4-:R-:W1:Y:S08]  /*1140*/  REDUX.SUM UR21, R2 ;  /* 0x00000000021573c4 */ /* 0x010e70000000c000 */
[----:B------:R4:W-:Y:S02]  /*1150*/  REDUX.SUM UR22, R3 ;  /* 0x00000000031673c4 */ /* 0x0009e4000000c000 */
[----:B----4-:R-:W4:Y:S06]  /*1160*/  LDL.64 R2, [R1+0x60] ;  /* 0x0000600001027983 */ /* 0x010f2c0000100a00 */
[----:B-----5:R-:W-:Y:S08]  /*1170*/  REDUX.SUM UR23, R4 ;  /* 0x00000000041773c4 */ /* 0x020ff0000000c000 */
[----:B------:R5:W1:Y:S02]  /*1180*/  REDUX.SUM UR24, R5 ;  /* 0x00000000051873c4 */ /* 0x000a64000000c000 */
[----:B-----5:R-:W5:Y:S06]  /*1190*/  LDL.64 R4, [R1+0x68] ;  /* 0x0000680001047983 */ /* 0x020f6c0000100a00 */
[----:B------:R-:W1:Y:S08]  /*11a0*/  REDUX.SUM UR25, R8 ;  /* 0x00000000081973c4 */ /* 0x000e70000000c000 */
[----:B------:R0:W-:Y:S02]  /*11b0*/  REDUX.SUM UR26, R9 ;  /* 0x00000000091a73c4 */ /* 0x0001e4000000c000 */
[----:B0-----:R-:W5:Y:S06]  /*11c0*/  LDL.64 R8, [R1+0x70] ;  /* 0x0000700001087983 */ /* 0x001f6c0000100a00 */
[----:B---3--:R-:W-:Y:S08]  /*11d0*/  REDUX.SUM UR29, R10 ;  /* 0x000000000a1d73c4 */ /* 0x008ff0000000c000 */
[----:B------:R0:W-:Y:S02]  /*11e0*/  REDUX.SUM UR30, R11 ;  /* 0x000000000b1e73c4 */ /* 0x0001e4000000c000 */
[----:B0-----:R-:W3:Y:S06]  /*11f0*/  LDL.64 R10, [R1+0x80] ;  /* 0x00008000010a7983 */ /* 0x001eec0000100a00 */
[----:B--2---:R-:W-:Y:S08]  /*1200*/  REDUX.SUM UR31, R6 ;  /* 0x00000000061f73c4 */ /* 0x004ff0000000c000 */
[----:B------:R0:W-:Y:S02]  /*1210*/  REDUX.SUM UR32, R7 ;  /* 0x00000000072073c4 */ /* 0x0001e4000000c000 */
[----:B0-----:R-:W2:Y:S06]  /*1220*/  LDL.64 R6, [R1+0x88] ;  /* 0x0000880001067983 */ /* 0x001eac0000100a00 */
[----:B------:R-:W0:Y:S08]  /*1230*/  REDUX.SUM UR27, R12 ;  /* 0x000000000c1b73c4 */ /* 0x000e30000000c000 */
[----:B------:R1:W0:Y:S02]  /*1240*/  REDUX.SUM UR28, R13 ;  /* 0x000000000d1c73c4 */ /* 0x000224000000c000 */
[----:B-1----:R-:W2:Y:S06]  /*1250*/  LDL.64 R12, [R1+0x78] ;  /* 0x00007800010c7983 */ /* 0x002eac0000100a00 */
[----:B----4-:R-:W-:Y:S08]  /*1260*/  REDUX.SUM UR33, R2 ;  /* 0x00000000022173c4 */ /* 0x010ff0000000c000 */
[----:B------:R1:W4:Y:S02]  /*1270*/  REDUX.SUM UR34, R3 ;  /* 0x00000000032273c4 */ /* 0x000324000000c000 */
[----:B-1----:R-:W4:Y:S06]  /*1280*/  LDL.64 R2, [R1+0x90] ;  /* 0x0000900001027983 */ /* 0x002f2c0000100a00 */
[----:B-----5:R-:W1:Y:S08]  /*1290*/  REDUX.SUM UR35, R4 ;  /* 0x00000000042373c4 */ /* 0x020e70000000c000 */
[----:B------:R5:W-:Y:S02]  /*12a0*/  REDUX.SUM UR36, R5 ;  /* 0x00000000052473c4 */ /* 0x000be4000000c000 */
[----:B-----5:R-:W5:Y:S06]  /*12b0*/  LDL.64 R4, [R1+0x98] ;  /* 0x0000980001047983 */ /* 0x020f6c0000100a00 */
[----:B------:R-:W1:Y:S08]  /*12c0*/  REDUX.SUM UR37, R8 ;  /* 0x00000000082573c4 */ /* 0x000e70000000c000 */
[----:B------:R0:W1:Y:S02]  /*12d0*/  REDUX.SUM UR38, R9 ;  /* 0x00000000092673c4 */ /* 0x000064000000c000 */
        /* <DEDUP_REMOVED lines=10> */
[----:B----4-:R-:W1:Y:S08]  /*1380*/  REDUX.SUM UR45, R2 ;  /* 0x00000000022d73c4 */ /* 0x010e70000000c000 */
[----:B------:R4:W1:Y:S02]  /*1390*/  REDUX.SUM UR46, R3 ;  /* 0x00000000032e73c4 */ /* 0x000864000000c000 */
[----:B----4-:R-:W4:Y:S06]  /*13a0*/  LDL.64 R2, [R1+0xc0] ;  /* 0x0000c00001027983 */ /* 0x010f2c0000100a00 */
[----:B-----5:R-:W5:Y:S08]  /*13b0*/  REDUX.SUM UR47, R4 ;  /* 0x00000000042f73c4 */ /* 0x020f70000000c000 */
[----:B------:R0:W5:Y:S02]  /*13c0*/  REDUX.SUM UR48, R5 ;  /* 0x00000000053073c4 */ /* 0x000164000000c000 */
[----:B0-----:R-:W5:Y:S06]  /*13d0*/  LDL.64 R4, [R1+0xc8] ;  /* 0x0000c80001047983 */ /* 0x001f6c0000100a00 */
[----:B------:R-:W0:Y:S08]  /*13e0*/  REDUX.SUM UR49, R8 ;  /* 0x00000000083173c4 */ /* 0x000e30000000c000 */
[----:B------:R1:W0:Y:S02]  /*13f0*/  REDUX.SUM UR50, R9 ;  /* 0x00000000093273c4 */ /* 0x000224000000c000 */
[----:B-1----:R-:W5:Y:S06]  /*1400*/  LDL.64 R8, [R1+0xd0] ;  /* 0x0000d00001087983 */ /* 0x002f6c0000100a00 */
[----:B---3--:R-:W-:Y:S08]  /*1410*/  REDUX.SUM UR53, R10 ;  /* 0x000000000a3573c4 */ /* 0x008ff0000000c000 */
[----:B------:R1:W-:Y:S02]  /*1420*/  REDUX.SUM UR54, R11 ;  /* 0x000000000b3673c4 */ /* 0x0003e4000000c000 */
[----:B-1----:R-:W3:Y:S06]  /*1430*/  LDL.64 R10, [R1+0xd8] ;  /* 0x0000d800010a7983 */ /* 0x002eec0000100a00 */
[----:B--2---:R-:W-:Y:S08]  /*1440*/  REDUX.SUM UR55, R6 ;  /* 0x00000000063773c4 */ /* 0x004ff0000000c000 */
[----:B------:R1:W-:Y:S02]  /*1450*/  REDUX.SUM UR56, R7 ;  /* 0x00000000073873c4 */ /* 0x0003e4000000c000 */
[----:B-1----:R-:W2:Y:S06]  /*1460*/  LDL.64 R6, [R1+0xe0] ;  /* 0x0000e00001067983 */ /* 0x002eac0000100a00 */
[----:B------:R1:W0:Y:S02]  /*1470*/  REDUX.SUM UR51, R12 ;  /* 0x000000000c3373c4 */ /* 0x000224000000c000 */
[----:B-1----:R-:W2:Y:S01]  /*1480*/  LDL R12, [R1+0xe8] ;  /* 0x0000e800010c7983 */ /* 0x002ea20000100800 */
[----:B------:R-:W1:Y:S05]  /*1490*/  S2R R23, SR_LANEID ;  /* 0x0000000000177919 */ /* 0x000e6a0000000000 */
[----:B------:R-:W0:Y:S01]  /*14a0*/  S2UR UR6, SR_CgaCtaId ;  /* 0x00000000000679c3 */ /* 0x000e220000008800 */
[----:B------:R-:W-:-:S02]  /*14b0*/  VOTEU.ANY UR5, UPT, PT ;  /* 0x0000000000057886 */ /* 0x000fc400038e0100 */
[----:B------:R-:W-:-:S05]  /*14c0*/  UFLO.U32 UR5, UR5 ;  /* 0x00000005000572bd */ /* 0x000fca00080e0000 */
[----:B------:R0:W2:Y:S01]  /*14d0*/  REDUX.SUM UR52, R13 ;  /* 0x000000000d3473c4 */ /* 0x0000a2000000c000 */
[----:B------:R-:W-:Y:S02]  /*14e0*/  IMAD.U32 R28, RZ, RZ, UR11 ;  /* 0x0000000bff1c7e24 */ /* 0x000fe4000f8e00ff */
[----:B------:R-:W-:Y:S02]  /*14f0*/  IMAD.U32 R29, RZ, RZ, UR12 ;  /* 0x0000000cff1d7e24 */ /* 0x000fe4000f8e00ff */
[----:B0-----:R-:W-:Y:S01]  /*1500*/  IMAD.U32 R13, RZ, RZ, UR7 ;  /* 0x00000007ff0d7e24 */ /* 0x001fe2000f8e00ff */
[----:B-1----:R-:W-:Y:S01]  /*1510*/  ISETP.EQ.U32.AND P1, PT, R23, UR5, PT ;  /* 0x0000000517007c0c */ /* 0x002fe2000bf22070 */
[----:B------:R-:W-:Y:S02]  /*1520*/  UMOV UR5, 0x400 ;  /* 0x0000040000057882 */ /* 0x000fe40000000000 */
[----:B------:R-:W-:Y:S01]  /*1530*/  ULEA UR5, UR6, UR5, 0x18 ;  /* 0x0000000506057291 */ /* 0x000fe2000f8ec0ff */
[----:B------:R-:W-:-:S09]  /*1540*/  MOV R23, UR10 ;  /* 0x0000000a00177c02 */ /* 0x000fd20008000f00 */
[----:B------:R0:W-:Y:S04]  /*1550*/  @P1 ATOMS.ADD RZ, [UR5], R13 ;  /* 0x0000000dffff198c */ /* 0x0001e80008000005 */
[----:B------:R1:W-:Y:S04]  /*1560*/  @P1 ATOMS.ADD RZ, [UR5+0x4], R23 ;  /* 0x00000417ffff198c */ /* 0x0003e80008000005 */
[----:B------:R1:W-:Y:S04]  /*1570*/  @P1 ATOMS.ADD RZ, [UR5+0x8], R28 ;  /* 0x0000081cffff198c */ /* 0x0003e80008000005 */
[----:B------:R1:W-:Y:S01]  /*1580*/  @P1 ATOMS.ADD RZ, [UR5+0xc], R29 ;  /* 0x00000c1dffff198c */ /* 0x0003e20008000005 */
[----:B0-----:R-:W-:Y:S01]  /*1590*/  MOV R13, UR16 ;  /* 0x00000010000d7c02 */ /* 0x001fe20008000f00 */
[----:B-1----:R-:W-:-:S02]  /*15a0*/  IMAD.U32 R23, RZ, RZ, UR17 ;  /* 0x00000011ff177e24 */ /* 0x002fc4000f8e00ff */
[----:B------:R-:W-:Y:S01]  /*15b0*/  IMAD.U32 R28, RZ, RZ, UR18 ;  /* 0x00000012ff1c7e24 */ /* 0x000fe2000f8e00ff */
[----:B------:R-:W-:Y:S02]  /*15c0*/  MOV R29, UR19 ;  /* 0x00000013001d7c02 */ /* 0x000fe40008000f00 */
[----:B------:R-:W-:Y:S01]  /*15d0*/  ISETP.NE.AND P0, PT, R0, RZ, PT ;  /* 0x000000ff0000720c */ /* 0x000fe20003f05270 */
[----:B------:R-:W-:Y:S01]  /*15e0*/  BSSY.RECONVERGENT B0, `(.L_x_14) ;  /* 0x0000126000007945 */ /* 0x000fe20003800200 */
[----:B----4-:R0:W1:Y:S02]  /*15f0*/  REDUX.SUM UR57, R2 ;  /* 0x00000000023973c4 */ /* 0x010064000000c000 */
[----:B0-----:R-:W-:-:S06]  /*1600*/  MOV R2, UR13 ;  /* 0x0000000d00027c02 */ /* 0x001fcc0008000f00 */
[----:B------:R0:W4:Y:S01]  /*1610*/  REDUX.SUM UR6, R3 ;  /* 0x00000000030673c4 */ /* 0x000122000000c000 */
[----:B------:R0:W-:Y:S02]  /*1620*/  @P1 ATOMS.ADD RZ, [UR5+0x10], R2 ;  /* 0x00001002ffff198c */ /* 0x0001e40008000005 */
[----:B0-----:R-:W-:Y:S02]  /*1630*/  IMAD.U32 R3, RZ, RZ, UR15 ;  /* 0x0000000fff037e24 */ /* 0x001fe4000f8e00ff */
[----:B------:R-:W-:-:S03]  /*1640*/  IMAD.U32 R2, RZ, RZ, UR14 ;  /* 0x0000000eff027e24 */ /* 0x000fc6000f8e00ff */
[----:B-----5:R0:W5:Y:S02]  /*1650*/  REDUX.SUM UR7, R4 ;  /* 0x00000000040773c4 */ /* 0x020164000000c000 */
[----:B------:R1:W-:Y:S04]  /*1660*/  @P1 ATOMS.ADD RZ, [UR5+0x14], R2 ;  /* 0x00001402ffff198c */ /* 0x0003e80008000005 */
[----:B------:R0:W-:Y:S01]  /*1670*/  @P1 ATOMS.ADD RZ, [UR5+0x18], R3 ;  /* 0x00001803ffff198c */ /* 0x0001e20008000005 */
[----:B-1----:R-:W-:-:S03]  /*1680*/  IMAD.U32 R2, RZ, RZ, UR20 ;  /* 0x00000014ff027e24 */ /* 0x002fc6000f8e00ff */
[----:B------:R1:W-:Y:S01]  /*1690*/  @P1 ATOMS.ADD RZ, [UR5+0x1c], R13 ;  /* 0x00001c0dffff198c */ /* 0x0003e20008000005 */
[----:B0-----:R-:W-:-:S03]  /*16a0*/  IMAD.U32 R3, RZ, RZ, UR21 ;  /* 0x00000015ff037e24 */ /* 0x001fc6000f8e00ff */
[----:B------:R0:W-:Y:S01]  /*16b0*/  @P1 ATOMS.ADD RZ, [UR5+0x20], R23 ;  /* 0x00002017ffff198c */ /* 0x0001e20008000005 */
[----:B------:R-:W-:Y:S01]  /*16c0*/  IMAD.U32 R4, RZ, RZ, UR24 ;  /* 0x00000018ff047e24 */ /* 0x000fe2000f8e00ff */
[----:B-1----:R-:W-:Y:S02]  /*16d0*/  MOV R13, UR22 ;  /* 0x00000016000d7c02 */ /* 0x002fe40008000f00 */
[----:B------:R1:W-:Y:S01]  /*16e0*/  @P1 ATOMS.ADD RZ, [UR5+0x24], R28 ;  /* 0x0000241cffff198c */ /* 0x0003e20008000005 */
[----:B0-----:R-:W-:-:S03]  /*16f0*/  IMAD.U32 R23, RZ, RZ, UR23 ;  /* 0x00000017ff177e24 */ /* 0x001fc6000f8e00ff */
[----:B------:R-:W-:Y:S01]  /*1700*/  @P1 ATOMS.ADD RZ, [UR5+0x28], R29 ;  /* 0x0000281dffff198c */ /* 0x000fe20008000005 */
[----:B------:R0:W5:Y:S03]  /*1710*/  REDUX.SUM UR10, R5 ;  /* 0x00000000050a73c4 */ /* 0x000166000000c000 */
[----:B------:R4:W-:Y:S01]  /*1720*/  @P1 ATOMS.ADD RZ, [UR5+0x2c], R2 ;  /* 0x00002c02ffff198c */ /* 0x0009e20008000005 */
[----:B-1----:R-:W-:-:S03]  /*1730*/  MOV R28, UR25 ;  /* 0x00000019001c7c02 */ /* 0x002fc60008000f00 */
[----:B------:R1:W-:Y:S01]  /*1740*/  @P1 ATOMS.ADD RZ, [UR5+0x30], R3 ;  /* 0x00003003ffff198c */ /* 0x0003e20008000005 */
[----:B0-----:R-:W-:Y:S01]  /*1750*/  IMAD.U32 R5, RZ, RZ, UR27 ;  /* 0x0000001bff057e24 */ /* 0x001fe2000f8e00ff */
[----:B------:R0:W5:Y:S01]  /*1760*/  REDUX.SUM UR11, R8 ;  /* 0x00000000080b73c4 */ /* 0x000162000000c000 */
[----:B----4-:R-:W-:Y:S01]  /*1770*/  IMAD.U32 R2, RZ, RZ, UR26 ;  /* 0x0000001aff027e24 */ /* 0x010fe2000f8e00ff */
[----:B------:R4:W-:Y:S01]  /*1780*/  @P1 ATOMS.ADD RZ, [UR5+0x34], R13 ;  /* 0x0000340dffff198c */ /* 0x0009e20008000005 */
[----:B-1----:R-:W-:-:S03]  /*1790*/  MOV R3, UR28 ;  /* 0x0000001c00037c02 */ /* 0x002fc60008000f00 */
[----:B------:R1:W-:Y:S01]  /*17a0*/  @P1 ATOMS.ADD RZ, [UR5+0x38], R23 ;  /* 0x00003817ffff198c */ /* 0x0003e20008000005 */
[----:B0-----:R-:W-:-:S03]  /*17b0*/  IMAD.U32 R8, RZ, RZ, UR29 ;  /* 0x0000001dff087e24 */ /* 0x001fc6000f8e00ff */
[----:B------:R0:W-:Y:S01]  /*17c0*/  @P1 ATOMS.ADD RZ, [UR5+0x3c], R4 ;  /* 0x00003c04ffff198c */ /* 0x0001e20008000005 */
[----:B----4-:R-:W-:-:S03]  /*17d0*/  IMAD.U32 R13, RZ, RZ, UR30 ;  /* 0x0000001eff0d7e24 */ /* 0x010fc6000f8e00ff */
[----:B------:R-:W-:Y:S01]  /*17e0*/  @P1 ATOMS.ADD RZ, [UR5+0x40], R28 ;  /* 0x0000401cffff198c */ /* 0x000fe20008000005 */
[----:B-1----:R-:W-:Y:S01]  /*17f0*/  MOV R23, UR31 ;  /* 0x0000001f00177c02 */ /* 0x002fe20008000f00 */
[----:B------:R-:W-:Y:S02]  /*1800*/  IMAD.U32 R29, RZ, RZ, UR32 ;  /* 0x00000020ff1d7e24 */ /* 0x000fe4000f8e00ff */
[----:B------:R1:W-:Y:S01]  /*1810*/  @P1 ATOMS.ADD RZ, [UR5+0x44], R2 ;  /* 0x00004402ffff198c */ /* 0x0003e20008000005 */
[----:B0-----:R-:W-:-:S03]  /*1820*/  MOV R4, UR34 ;  /* 0x0000002200047c02 */ /* 0x001fc60008000f00 */
[----:B------:R0:W-:Y:S01]  /*1830*/  @P1 ATOMS.ADD RZ, [UR5+0x48], R5 ;  /* 0x00004805ffff198c */ /* 0x0001e20008000005 */
[----:B------:R4:W5:Y:S03]  /*1840*/  REDUX.SUM UR12, R9 ;  /* 0x00000000090c73c4 */ /* 0x000966000000c000 */
[----:B------:R2:W-:Y:S01]  /*1850*/  @P1 ATOMS.ADD RZ, [UR5+0x4c], R3 ;  /* 0x00004c03ffff198c */ /* 0x0005e20008000005 */
[----:B-1----:R-:W-:-:S03]  /*1860*/  IMAD.U32 R2, RZ, RZ, UR33 ;  /* 0x00000021ff027e24 */ /* 0x002fc6000f8e00ff */
[----:B------:R1:W-:Y:S01]  /*1870*/  @P1 ATOMS.ADD RZ, [UR5+0x50], R8 ;  /* 0x00005008ffff198c */ /* 0x0003e20008000005 */
[----:B0-----:R-:W-:Y:S01]  /*1880*/  IMAD.U32 R5, RZ, RZ, UR35 ;  /* 0x00000023ff057e24 */ /* 0x001fe2000f8e00ff */
[----:B------:R-:W-:Y:S01]  /*1890*/  MOV R28, UR37 ;  /* 0x00000025001c7c02 */ /* 0x000fe20008000f00 */
[----:B----4-:R-:W-:Y:S01]  /*18a0*/  IMAD.U32 R9, RZ, RZ, UR36 ;  /* 0x00000024ff097e24 */ /* 0x010fe2000f8e00ff */
[----:B------:R0:W-:Y:S01]  /*18b0*/  @P1 ATOMS.ADD RZ, [UR5+0x54], R13 ;  /* 0x0000540dffff198c */ /* 0x0001e20008000005 */
[----:B---3--:R3:W4:Y:S01]  /*18c0*/  REDUX.SUM UR13, R10 ;  /* 0x000000000a0d73c4 */ /* 0x008722000000c000 */
[----:B--2---:R-:W-:Y:S02]  /*18d0*/  IMAD.U32 R3, RZ, RZ, UR38 ;  /* 0x00000026ff037e24 */ /* 0x004fe4000f8e00ff */
[----:B------:R2:W-:Y:S01]  /*18e0*/  @P1 ATOMS.ADD RZ, [UR5+0x58], R23 ;  /* 0x00005817ffff198c */ /* 0x0005e20008000005 */
[----:B-1----:R-:W-:-:S03]  /*18f0*/  IMAD.U32 R8, RZ, RZ, UR39 ;  /* 0x00000027ff087e24 */ /* 0x002fc6000f8e00ff */
[----:B------:R-:W-:Y:S01]  /*1900*/  @P1 ATOMS.ADD RZ, [UR5+0x5c], R29 ;  /* 0x00005c1dffff198c */ /* 0x000fe20008000005 */
[----:B------:R1:W4:Y:S01]  /*1910*/  REDUX.SUM UR14, R11 ;  /* 0x000000000b0e73c4 */ /* 0x000322000000c000 */
[----:B---3--:R-:W-:Y:S02]  /*1920*/  MOV R10, UR40 ;  /* 0x00000028000a7c02 */ /* 0x008fe40008000f00 */
[----:B------:R3:W-:Y:S01]  /*1930*/  @P1 ATOMS.ADD RZ, [UR5+0x60], R2 ;  /* 0x00006002ffff198c */ /* 0x0007e20008000005 */
[----:B0-----:R-:W-:-:S03]  /*1940*/  IMAD.U32 R13, RZ, RZ, UR41 ;  /* 0x00000029ff0d7e24 */ /* 0x001fc6000f8e00ff */
[----:B------:R0:W-:Y:S01]  /*1950*/  @P1 ATOMS.ADD RZ, [UR5+0x64], R4 ;  /* 0x00006404ffff198c */ /* 0x0001e20008000005 */
[----:B------:R5:W4:Y:S01]  /*1960*/  REDUX.SUM UR15, R6 ;  /* 0x00000000060f73c4 */ /* 0x000b22000000c000 */
[----:B--2---:R-:W-:Y:S02]  /*1970*/  IMAD.U32 R23, RZ, RZ, UR42 ;  /* 0x0000002aff177e24 */ /* 0x004fe4000f8e00ff */
[----:B------:R2:W-:Y:S01]  /*1980*/  @P1 ATOMS.ADD RZ, [UR5+0x68], R5 ;  /* 0x00006805ffff198c */ /* 0x0005e20008000005 */
[----:B---3--:R-:W-:-:S03]  /*1990*/  MOV R2, UR43 ;  /* 0x0000002b00027c02 */ /* 0x008fc60008000f00 */
[----:B------:R3:W-:Y:S01]  /*19a0*/  @P1 ATOMS.ADD RZ, [UR5+0x6c], R9 ;  /* 0x00006c09ffff198c */ /* 0x0007e20008000005 */
[----:B------:R4:W4:Y:S01]  /*19b0*/  REDUX.SUM UR16, R7 ;  /* 0x00000000071073c4 */ /* 0x000922000000c000 */
[----:B0-----:R-:W-:Y:S02]  /*19c0*/  IMAD.U32 R4, RZ, RZ, UR44 ;  /* 0x0000002cff047e24 */ /* 0x001fe4000f8e00ff */
[----:B------:R-:W-:Y:S01]  /*19d0*/  @P1 ATOMS.ADD RZ, [UR5+0x70], R28 ;  /* 0x0000701cffff198c */ /* 0x000fe20008000005 */
[----:B--2---:R-:W-:-:S03]  /*19e0*/  IMAD.U32 R5, RZ, RZ, UR45 ;  /* 0x0000002dff057e24 */ /* 0x004fc6000f8e00ff */
[----:B------:R0:W-:Y:S01]  /*19f0*/  @P1 ATOMS.ADD RZ, [UR5+0x74], R3 ;  /* 0x00007403ffff198c */ /* 0x0001e20008000005 */
[----:B------:R-:W2:Y:S01]  /*1a00*/  REDUX.SUM UR17, R12 ;  /* 0x000000000c1173c4 */ /* 0x000ea2000000c000 */
[----:B---3--:R-:W-:Y:S02]  /*1a10*/  MOV R9, UR46 ;  /* 0x0000002e00097c02 */ /* 0x008fe40008000f00 */
[----:B------:R3:W-:Y:S01]  /*1a20*/  @P1 ATOMS.ADD RZ, [UR5+0x78], R8 ;  /* 0x00007808ffff198c */ /* 0x0007e20008000005 */
[----:B-1----:R-:W-:-:S03]  /*1a30*/  IMAD.U32 R11, RZ, RZ, UR47 ;  /* 0x0000002fff0b7e24 */ /* 0x002fc6000f8e00ff */
[----:B------:R1:W-:Y:S01]  /*1a40*/  @P1 ATOMS.ADD RZ, [UR5+0x7c], R10 ;  /* 0x00007c0affff198c */ /* 0x0003e20008000005 */
[----:B0-----:R-:W-:-:S03]  /*1a50*/  IMAD.U32 R3, RZ, RZ, UR48 ;  /* 0x00000030ff037e24 */ /* 0x001fc6000f8e00ff */
[----:B------:R0:W-:Y:S01]  /*1a60*/  @P1 ATOMS.ADD RZ, [UR5+0x80], R13 ;  /* 0x0000800dffff198c */ /* 0x0001e20008000005 */
[----:B-----5:R-:W-:-:S03]  /*1a70*/  MOV R6, UR49 ;  /* 0x0000003100067c02 */ /* 0x020fc60008000f00 */
[----:B------:R-:W-:Y:S01]  /*1a80*/  @P1 ATOMS.ADD RZ, [UR5+0x84], R23 ;  /* 0x00008417ffff198c */ /* 0x000fe20008000005 */
[----:B---3--:R-:W-:-:S03]  /*1a90*/  IMAD.U32 R8, RZ, RZ, UR50 ;  /* 0x00000032ff087e24 */ /* 0x008fc6000f8e00ff */
[----:B------:R3:W-:Y:S01]  /*1aa0*/  @P1 ATOMS.ADD RZ, [UR5+0x88], R2 ;  /* 0x00008802ffff198c */ /* 0x0007e20008000005 */
[----:B-1----:R-:W-:-:S03]  /*1ab0*/  IMAD.U32 R10, RZ, RZ, UR51 ;  /* 0x00000033ff0a7e24 */ /* 0x002fc6000f8e00ff */
[----:B------:R1:W-:Y:S01]  /*1ac0*/  @P1 ATOMS.ADD RZ, [UR5+0x8c], R4 ;  /* 0x00008c04ffff198c */ /* 0x0003e20008000005 */
[----:B0-----:R-:W-:-:S03]  /*1ad0*/  MOV R13, UR52 ;  /* 0x00000034000d7c02 */ /* 0x001fc60008000f00 */
[----:B------:R0:W-:Y:S01]  /*1ae0*/  @P1 ATOMS.ADD RZ, [UR5+0x90], R5 ;  /* 0x00009005ffff198c */ /* 0x0001e20008000005 */
[----:B---3--:R-:W-:-:S03]  /*1af0*/  IMAD.U32 R2, RZ, RZ, UR53 ;  /* 0x00000035ff027e24 */ /* 0x008fc6000f8e00ff */
[----:B------:R3:W-:Y:S01]  /*1b00*/  @P1 ATOMS.ADD RZ, [UR5+0x94], R9 ;  /* 0x00009409ffff198c */ /* 0x0007e20008000005 */
[----:B-1----:R-:W-:-:S03]  /*1b10*/  IMAD.U32 R4, RZ, RZ, UR54 ;  /* 0x00000036ff047e24 */ /* 0x002fc6000f8e00ff */
[----:B------:R-:W-:Y:S01]  /*1b20*/  @P1 ATOMS.ADD RZ, [UR5+0x98], R11 ;  /* 0x0000980bffff198c */ /* 0x000fe20008000005 */
[----:B0-----:R-:W-:-:S03]  /*1b30*/  MOV R5, UR55 ;  /* 0x0000003700057c02 */ /* 0x001fc60008000f00 */
[----:B------:R0:W-:Y:S01]  /*1b40*/  @P1 ATOMS.ADD RZ, [UR5+0x9c], R3 ;  /* 0x00009c03ffff198c */ /* 0x0001e20008000005 */
[----:B----4-:R-:W-:-:S03]  /*1b50*/  IMAD.U32 R7, RZ, RZ, UR56 ;  /* 0x00000038ff077e24 */ /* 0x010fc6000f8e00ff */
[----:B------:R1:W-:Y:S01]  /*1b60*/  @P1 ATOMS.ADD RZ, [UR5+0xa0], R6 ;  /* 0x0000a006ffff198c */ /* 0x0003e20008000005 */
[----:B---3--:R-:W-:-:S03]  /*1b70*/  IMAD.U32 R9, RZ, RZ, UR57 ;  /* 0x00000039ff097e24 */ /* 0x008fc6000f8e00ff */
[----:B------:R3:W-:Y:S01]  /*1b80*/  @P1 ATOMS.ADD RZ, [UR5+0xa4], R8 ;  /* 0x0000a408ffff198c */ /* 0x0007e20008000005 */
[----:B0-----:R-:W-:-:S03]  /*1b90*/  MOV R3, UR6 ;  /* 0x0000000600037c02 */ /* 0x001fc60008000f00 */
[----:B------:R0:W-:Y:S01]  /*1ba0*/  @P1 ATOMS.ADD RZ, [UR5+0xa8], R10 ;  /* 0x0000a80affff198c */ /* 0x0001e20008000005 */
[----:B-1----:R-:W-:-:S03]  /*1bb0*/  IMAD.U32 R6, RZ, RZ, UR7 ;  /* 0x00000007ff067e24 */ /* 0x002fc6000f8e00ff */
[----:B------:R-:W-:Y:S01]  /*1bc0*/  @P1 ATOMS.ADD RZ, [UR5+0xac], R13 ;  /* 0x0000ac0dffff198c */ /* 0x000fe20008000005 */
[----:B---3--:R-:W-:-:S03]  /*1bd0*/  IMAD.U32 R8, RZ, RZ, UR10 ;  /* 0x0000000aff087e24 */ /* 0x008fc6000f8e00ff */
[----:B------:R1:W-:Y:S01]  /*1be0*/  @P1 ATOMS.ADD RZ, [UR5+0xb0], R2 ;  /* 0x0000b002ffff198c */ /* 0x0003e20008000005 */
[----:B0-----:R-:W-:-:S03]  /*1bf0*/  MOV R10, UR11 ;  /* 0x0000000b000a7c02 */ /* 0x001fc60008000f00 */
[----:B------:R0:W-:Y:S01]  /*1c00*/  @P1 ATOMS.ADD RZ, [UR5+0xb4], R4 ;  /* 0x0000b404ffff198c */ /* 0x0001e20008000005 */
[----:B------:R-:W-:-:S03]  /*1c10*/  IMAD.U32 R11, RZ, RZ, UR12 ;  /* 0x0000000cff0b7e24 */ /* 0x000fc6000f8e00ff */
        /* <DEDUP_REMOVED lines=8> */
[----:B------:R0:W-:Y:S01]  /*1ca0*/  @P1 ATOMS.ADD RZ, [UR5+0xc8], R6 ;  /* 0x0000c806ffff198c */ /* 0x0001e20008000005 */
[----:B--2---:R-:W-:-:S03]  /*1cb0*/  MOV R9, UR17 ;  /* 0x0000001100097c02 */ /* 0x004fc60008000f00 */
[----:B------:R0:W-:Y:S04]  /*1cc0*/  @P1 ATOMS.ADD RZ, [UR5+0xcc], R8 ;  /* 0x0000cc08ffff198c */ /* 0x0001e80008000005 */
[----:B------:R0:W-:Y:S04]  /*1cd0*/  @P1 ATOMS.ADD RZ, [UR5+0xd0], R10 ;  /* 0x0000d00affff198c */ /* 0x0001e80008000005 */
[----:B------:R0:W-:Y:S04]  /*1ce0*/  @P1 ATOMS.ADD RZ, [UR5+0xd4], R11 ;  /* 0x0000d40bffff198c */ /* 0x0001e80008000005 */
[----:B------:R0:W-:Y:S04]  /*1cf0*/  @P1 ATOMS.ADD RZ, [UR5+0xd8], R2 ;  /* 0x0000d802ffff198c */ /* 0x0001e80008000005 */
[----:B------:R0:W-:Y:S04]  /*1d00*/  @P1 ATOMS.ADD RZ, [UR5+0xdc], R4 ;  /* 0x0000dc04ffff198c */ /* 0x0001e80008000005 */
[----:B------:R0:W-:Y:S04]  /*1d10*/  @P1 ATOMS.ADD RZ, [UR5+0xe0], R5 ;  /* 0x0000e005ffff198c */ /* 0x0001e80008000005 */
[----:B------:R0:W-:Y:S04]  /*1d20*/  @P1 ATOMS.ADD RZ, [UR5+0xe4], R7 ;  /* 0x0000e407ffff198c */ /* 0x0001e80008000005 */
[----:B------:R0:W-:Y:S01]  /*1d30*/  @P1 ATOMS.ADD RZ, [UR5+0xe8], R9 ;  /* 0x0000e809ffff198c */ /* 0x0001e20008000005 */
[----:B------:R-:W-:Y:S06]  /*1d40*/  BAR.SYNC.DEFER_BLOCKING 0x0 ;  /* 0x0000000000007b1d */ /* 0x000fec0000010000 */
[----:B------:R-:W-:Y:S05]  /*1d50*/  @P0 BRA `(.L_x_15) ;  /* 0x0000000800b80947 */ /* 0x000fea0003800000 */
[----:B0-----:R-:W-:Y:S04]  /*1d60*/  LDS R11, [UR5] ;  /* 0x00000005ff0b7984 */ /* 0x001fe80008000800 */
[----:B------:R-:W0:Y:S04]  /*1d70*/  LDS R12, [UR5+0x4] ;  /* 0x00000405ff0c7984 */ /* 0x000e280008000800 */
[----:B------:R-:W1:Y:S04]  /*1d80*/  LDS R7, [UR5+0x8] ;  /* 0x00000805ff077984 */ /* 0x000e680008000800 */
[----:B------:R-:W2:Y:S04]  /*1d90*/  LDS R28, [UR5+0xc] ;  /* 0x00000c05ff1c7984 */ /* 0x000ea80008000800 */
[----:B------:R-:W3:Y:S04]  /*1da0*/  LDS R8, [UR5+0x10] ;  /* 0x00001005ff087984 */ /* 0x000ee80008000800 */
[----:B------:R-:W4:Y:S04]  /*1db0*/  LDS R10, [UR5+0x14] ;  /* 0x00001405ff0a7984 */ /* 0x000f280008000800 */
[----:B------:R-:W5:Y:S04]  /*1dc0*/  LDS R4, [UR5+0x18] ;  /* 0x00001805ff047984 */ /* 0x000f680008000800 */
[----:B------:R-:W5:Y:S04]  /*1dd0*/  LDS R3, [UR5+0x1c] ;  /* 0x00001c05ff037984 */ /* 0x000f680008000800 */
[----:B------:R-:W5:Y:S04]  /*1de0*/  LDS R6, [UR5+0x20] ;  /* 0x00002005ff067984 */ /* 0x000f680008000800 */
[----:B------:R-:W5:Y:S04]  /*1df0*/  LDS R2, [UR5+0x24] ;  /* 0x00002405ff027984 */ /* 0x000f680008000800 */
[----:B------:R-:W5:Y:S01]  /*1e00*/  LDS R5, [UR5+0x28] ;  /* 0x00002805ff057984 */ /* 0x000f620008000800 */
[----:B0-----:R-:W-:-:S03]  /*1e10*/  IMAD.IADD R12, R11, 0x1, R12 ;  /* 0x000000010b0c7824 */ /* 0x001fc600078e020c */
[----:B------:R-:W-:Y:S01]  /*1e20*/  LDS R9, [UR5+0x30] ;  /* 0x00003005ff097984 */ /* 0x000fe20008000800 */
[----:B-1----:R-:W-:-:S03]  /*1e30*/  IMAD.IADD R13, R12, 0x1, R7 ;  /* 0x000000010c0d7824 */ /* 0x002fc600078e0207 */
[----:B------:R-:W-:Y:S04]  /*1e40*/  STS [UR5+0xf0], R11 ;  /* 0x0000f00bff007988 */ /* 0x000fe80008000805 */
[----:B------:R-:W0:Y:S01]  /*1e50*/  LDS R7, [UR5+0x2c] ;  /* 0x00002c05ff077984 */ /* 0x000e220008000800 */
[----:B--2---:R-:W-:-:S03]  /*1e60*/  IADD3 R23, PT, PT, R13, R28, RZ ;  /* 0x0000001c0d177210 */ /* 0x004fc60007ffe0ff */
[----:B------:R-:W-:Y:S02]  /*1e70*/  LDS R11, [UR5+0x38] ;  /* 0x00003805ff0b7984 */ /* 0x000fe40008000800 */
[----:B---3--:R-:W-:Y:S02]  /*1e80*/  IMAD.IADD R29, R23, 0x1, R8 ;  /* 0x00000001171d7824 */ /* 0x008fe400078e0208 */
[----:B------:R-:W1:Y:S02]  /*1e90*/  LDS R8, [UR5+0x34] ;  /* 0x00003405ff087984 */ /* 0x000e640008000800 */
[----:B----4-:R-:W-:Y:S02]  /*1ea0*/  IMAD.IADD R28, R29, 0x1, R10 ;  /* 0x000000011d1c7824 */ /* 0x010fe400078e020a */
[----:B------:R5:W-:Y:S04]  /*1eb0*/  STS [UR5+0xf4], R12 ;  /* 0x0000f40cff007988 */ /* 0x000be80008000805 */
[----:B------:R2:W-:Y:S01]  /*1ec0*/  STS [UR5+0xf8], R13 ;  /* 0x0000f80dff007988 */ /* 0x0005e20008000805 */
[----:B-----5:R-:W-:-:S03]  /*1ed0*/  IADD3 R12, PT, PT, R28, R4, RZ ;  /* 0x000000041c0c7210 */ /* 0x020fc60007ffe0ff */
[----:B------:R3:W-:Y:S04]  /*1ee0*/  STS [UR5+0xfc], R23 ;  /* 0x0000fc17ff007988 */ /* 0x0007e80008000805 */
[----:B------:R-:W4:Y:S01]  /*1ef0*/  LDS R4, [UR5+0x3c] ;  /* 0x00003c05ff047984 */ /* 0x000f220008000800 */
[----:B--2---:R-:W-:-:S03]  /*1f00*/  IMAD.IADD R13, R12, 0x1, R3 ;  /* 0x000000010c0d7824 */ /* 0x004fc600078e0203 */
[----:B------:R-:W2:Y:S01]  /*1f10*/  LDS R3, [UR5+0x40] ;  /* 0x00004005ff037984 */ /* 0x000ea20008000800 */
[----:B---3--:R-:W-:-:S03]  /*1f20*/  IMAD.IADD R23, R13, 0x1, R6 ;  /* 0x000000010d177824 */ /* 0x008fc600078e0206 */
[----:B------:R-:W3:Y:S04]  /*1f30*/  LDS R10, [UR5+0x44] ;  /* 0x00004405ff0a7984 */ /* 0x000ee80008000800 */
[----:B------:R5:W-:Y:S04]  /*1f40*/  STS [UR5+0x100], R29 ;  /* 0x0001001dff007988 */ /* 0x000be80008000805 */
[----:B------:R0:W-:Y:S01]  /*1f50*/  STS [UR5+0x104], R28 ;  /* 0x0001041cff007988 */ /* 0x0001e20008000805 */
[----:B-----5:R-:W-:-:S03]  /*1f60*/  IADD3 R29, PT, PT, R23, R2, RZ ;  /* 0x00000002171d7210 */ /* 0x020fc60007ffe0ff */
[----:B------:R5:W-:Y:S04]  /*1f70*/  STS [UR5+0x108], R12 ;  /* 0x0001080cff007988 */ /* 0x000be80008000805 */
[----:B------:R-:W3:Y:S01]  /*1f80*/  LDS R2, [UR5+0x48] ;  /* 0x00004805ff027984 */ /* 0x000ee20008000800 */
[----:B0-----:R-:W-:-:S03]  /*1f90*/  IMAD.IADD R28, R29, 0x1, R5 ;  /* 0x000000011d1c7824 */ /* 0x001fc600078e0205 */
[----:B------:R-:W0:Y:S01]  /*1fa0*/  LDS R5, [UR5+0x4c] ;  /* 0x00004c05ff057984 */ /* 0x000e220008000800 */
[----:B-----5:R-:W-:-:S03]  /*1fb0*/  IMAD.IADD R12, R28, 0x1, R7 ;  /* 0x000000011c0c7824 */ /* 0x020fc600078e0207 */
[----:B------:R-:W5:Y:S04]  /*1fc0*/  LDS R6, [UR5+0x50] ;  /* 0x00005005ff067984 */ /* 0x000f680008000800 */
[----:B------:R1:W-:Y:S04]  /*1fd0*/  STS [UR5+0x10c], R13 ;  /* 0x00010c0dff007988 */ /* 0x0003e80008000805 */
[----:B------:R-:W5:Y:S01]  /*1fe0*/  LDS R7, [UR5+0x54] ;  /* 0x00005405ff077984 */ /* 0x000f620008000800 */
[----:B-1----:R-:W-:-:S03]  /*1ff0*/  IADD3 R13, PT, PT, R12, R9, RZ ;  /* 0x000000090c0d7210 */ /* 0x002fc60007ffe0ff */
[----:B------:R1:W-:Y:S04]  /*2000*/  STS [UR5+0x110], R23 ;  /* 0x00011017ff007988 */ /* 0x0003e80008000805 */
[----:B------:R-:W5:Y:S01]  /*2010*/  LDS R9, [UR5+0x58] ;  /* 0x00005805ff097984 */ /* 0x000f620008000800 */
[----:B-1----:R-:W-:-:S03]  /*2020*/  IMAD.IADD R23, R13, 0x1, R8 ;  /* 0x000000010d177824 */ /* 0x002fc600078e0208 */
[----:B------:R1:W-:Y:S04]  /*2030*/  STS [UR5+0x114], R29 ;  /* 0x0001141dff007988 */ /* 0x0003e80008000805 */
[----:B------:R-:W5:Y:S01]  /*2040*/  LDS R8, [UR5+0x5c] ;  /* 0x00005c05ff087984 */ /* 0x000f620008000800 */
[----:B-1----:R-:W-:-:S03]  /*2050*/  IMAD.IADD R29, R23, 0x1, R11 ;  /* 0x00000001171d7824 */ /* 0x002fc600078e020b */
[----:B------:R4:W-:Y:S04]  /*2060*/  STS [UR5+0x118], R28 ;  /* 0x0001181cff007988 */ /* 0x0009e80008000805 */
[----:B------:R1:W-:Y:S01]  /*2070*/  STS [UR5+0x11c], R12 ;  /* 0x00011c0cff007988 */ /* 0x0003e20008000805 */
[----:B----4-:R-:W-:-:S03]  /*2080*/  IADD3 R28, PT, PT, R29, R4, RZ ;  /* 0x000000041d1c7210 */ /* 0x010fc60007ffe0ff */
[----:B------:R0:W-:Y:S04]  /*2090*/  STS [UR5+0x120], R13 ;  /* 0x0001200dff007988 */ /* 0x0001e80008000805 */
[----:B------:R-:W4:Y:S01]  /*20a0*/  LDS R4, [UR5+0x60] ;  /* 0x00006005ff047984 */ /* 0x000f220008000800 */
[----:B--2---:R-:W-:-:S03]  /*20b0*/  IMAD.IADD R11, R28, 0x1, R3 ;  /* 0x000000011c0b7824 */ /* 0x004fc600078e0203 */
[----:B------:R-:W2:Y:S01]  /*20c0*/  LDS R3, [UR5+0x64] ;  /* 0x00006405ff037984 */ /* 0x000ea20008000800 */
[----:B---3--:R-:W-:-:S03]  /*20d0*/  IMAD.IADD R10, R11, 0x1, R10 ;  /* 0x000000010b0a7824 */ /* 0x008fc600078e020a */
[----:B------:R-:W-:Y:S02]  /*20e0*/  STS [UR5+0x130], R11 ;  /* 0x0001300bff007988 */ /* 0x000fe40008000805 */
[----:B-1----:R-:W-:Y:S02]  /*20f0*/  IADD3 R12, PT, PT, R10, R2, RZ ;  /* 0x000000020a0c7210 */ /* 0x002fe40007ffe0ff */
[----:B------:R-:W1:Y:S03]  /*2100*/  LDS R11, [UR5+0x68] ;  /* 0x00006805ff0b7984 */ /* 0x000e660008000800 */
[----:B0-----:R-:W-:Y:S01]  /*2110*/  IMAD.IADD R13, R12, 0x1, R5 ;  /* 0x000000010c0d7824 */ /* 0x001fe200078e0205 */
[----:B------:R-:W0:Y:S04]  /*2120*/  LDS R2, [UR5+0x6c] ;  /* 0x00006c05ff027984 */ /* 0x000e280008000800 */
[----:B------:R-:W3:Y:S04]  /*2130*/  LDS R5, [UR5+0x70] ;  /* 0x00007005ff057984 */ /* 0x000ee80008000800 */
[----:B------:R5:W-:Y:S04]  /*2140*/  STS [UR5+0x12c], R28 ;  /* 0x00012c1cff007988 */ /* 0x000be80008000805 */
[----:B------:R4:W-:Y:S01]  /*2150*/  STS [UR5+0x124], R23 ;  /* 0x00012417ff007988 */ /* 0x0009e20008000805 */
[----:B-----5:R-:W-:-:S03]  /*2160*/  IMAD.IADD R28, R13, 0x1, R6 ;  /* 0x000000010d1c7824 */ /* 0x020fc600078e0206 */
[----:B------:R5:W-:Y:S04]  /*2170*/  STS [UR5+0x128], R29 ;  /* 0x0001281dff007988 */ /* 0x000be80008000805 */
[----:B------:R-:W3:Y:S01]  /*2180*/  LDS R6, [UR5+0x74] ;  /* 0x00007405ff067984 */ /* 0x000ee20008000800 */
[----:B----4-:R-:W-:-:S03]  /*2190*/  IADD3 R23, PT, PT, R28, R7, RZ ;  /* 0x000000071c177210 */ /* 0x010fc60007ffe0ff */
[----:B------:R-:W4:Y:S02]  /*21a0*/  LDS R7, [UR5+0x78] ;  /* 0x00007805ff077984 */ /* 0x000f240008000800 */
[----:B-----5:R-:W-:Y:S02]  /*21b0*/  IMAD.IADD R29, R23, 0x1, R9 ;  /* 0x00000001171d7824 */ /* 0x020fe400078e0209 */
[----:B------:R-:W-:Y:S04]  /*21c0*/  STS [UR5+0x134], R10 ;  /* 0x0001340aff007988 */ /* 0x000fe80008000805 */
[----:B------:R-:W5:Y:S04]  /*21d0*/  LDS R10, [UR5+0x7c] ;  /* 0x00007c05ff0a7984 */ /* 0x000f680008000800 */
[----:B------:R2:W-:Y:S04]  /*21e0*/  STS [UR5+0x138], R12 ;  /* 0x0001380cff007988 */ /* 0x0005e80008000805 */
[----:B------:R-:W5:Y:S01]  /*21f0*/  LDS R9, [UR5+0x80] ;  /* 0x00008005ff097984 */ /* 0x000f620008000800 */
[----:B--2---:R-:W-:-:S03]  /*2200*/  IMAD.IADD R12, R29, 0x1, R8 ;  /* 0x000000011d0c7824 */ /* 0x004fc600078e0208 */
[----:B------:R2:W-:Y:S04]  /*2210*/  STS [UR5+0x13c], R13 ;  /* 0x00013c0dff007988 */ /* 0x0005e80008000805 */
[----:B------:R-:W5:Y:S01]  /*2220*/  LDS R8, [UR5+0x84] ;  /* 0x00008405ff087984 */ /* 0x000f620008000800 */
[----:B--2---:R-:W-:-:S03]  /*2230*/  IADD3 R13, PT, PT, R12, R4, RZ ;  /* 0x000000040c0d7210 */ /* 0x004fc60007ffe0ff */
[----:B------:R2:W-:Y:S04]  /*2240*/  STS [UR5+0x140], R28 ;  /* 0x0001401cff007988 */ /* 0x0005e80008000805 */
[----:B------:R-:W5:Y:S01]  /*2250*/  LDS R4, [UR5+0x88] ;  /* 0x00008805ff047984 */ /* 0x000f620008000800 */
[----:B--2---:R-:W-:-:S03]  /*2260*/  IMAD.IADD R28, R13, 0x1, R3 ;  /* 0x000000010d1c7824 */ /* 0x004fc600078e0203 */
[----:B------:R0:W-:Y:S01]  /*2270*/  STS [UR5+0x144], R23 ;  /* 0x00014417ff007988 */ /* 0x0001e20008000805 */
[----:B-1----:R-:W-:-:S03]  /*2280*/  IMAD.IADD R11, R28, 0x1, R11 ;  /* 0x000000011c0b7824 */ /* 0x002fc600078e020b */
[----:B------:R-:W1:Y:S02]  /*2290*/  LDS R3, [UR5+0x8c] ;  /* 0x00008c05ff037984 */ /* 0x000e640008000800 */
[----:B0-----:R-:W-:Y:S02]  /*22a0*/  IADD3 R23, PT, PT, R11, R2, RZ ;  /* 0x000000020b177210 */ /* 0x001fe40007ffe0ff */
[----:B------:R3:W-:Y:S04]  /*22b0*/  STS [UR5+0x148], R29 ;  /* 0x0001481dff007988 */ /* 0x0007e80008000805 */
[----:B------:R-:W0:Y:S01]  /*22c0*/  LDS R2, [UR5+0x90] ;  /* 0x00009005ff027984 */ /* 0x000e220008000800 */
[----:B---3--:R-:W-:-:S03]  /*22d0*/  IMAD.IADD R29, R23, 0x1, R5 ;  /* 0x00000001171d7824 */ /* 0x008fc600078e0205 */
[----:B------:R2:W-:Y:S04]  /*22e0*/  STS [UR5+0x14c], R12 ;  /* 0x00014c0cff007988 */ /* 0x0005e80008000805 */
[----:B------:R-:W3:Y:S01]  /*22f0*/  LDS R5, [UR5+0x94] ;  /* 0x00009405ff057984 */ /* 0x000ee20008000800 */
[----:B--2---:R-:W-:-:S03]  /*2300*/  IMAD.IADD R12, R29, 0x1, R6 ;  /* 0x000000011d0c7824 */ /* 0x004fc600078e0206 */
[----:B------:R4:W-:Y:S04]  /*2310*/  STS [UR5+0x150], R13 ;  /* 0x0001500dff007988 */ /* 0x0009e80008000805 */
[----:B------:R-:W2:Y:S01]  /*2320*/  LDS R6, [UR5+0x98] ;  /* 0x00009805ff067984 */ /* 0x000ea20008000800 */
[----:B----4-:R-:W-:-:S03]  /*2330*/  IADD3 R13, PT, PT, R12, R7, RZ ;  /* 0x000000070c0d7210 */ /* 0x010fc60007ffe0ff */
[----:B------:R5:W-:Y:S04]  /*2340*/  STS [UR5+0x154], R28 ;  /* 0x0001541cff007988 */ /* 0x000be80008000805 */
[----:B------:R-:W4:Y:S01]  /*2350*/  LDS R7, [UR5+0x9c] ;  /* 0x00009c05ff077984 */ /* 0x000f220008000800 */
[----:B-----5:R-:W-:-:S03]  /*2360*/  IMAD.IADD R28, R13, 0x1, R10 ;  /* 0x000000010d1c7824 */ /* 0x020fc600078e020a */
[----:B------:R5:W-:Y:S04]  /*2370*/  STS [UR5+0x15c], R23 ;  /* 0x00015c17ff007988 */ /* 0x000be80008000805 */
[----:B------:R-:W4:Y:S01]  /*2380*/  LDS R10, [UR5+0xa0] ;  /* 0x0000a005ff0a7984 */ /* 0x000f220008000800 */
[----:B-----5:R-:W-:-:S03]  /*2390*/  IMAD.IADD R23, R28, 0x1, R9 ;  /* 0x000000011c177824 */ /* 0x020fc600078e0209 */
[----:B------:R5:W-:Y:S04]  /*23a0*/  STS [UR5+0x160], R29 ;  /* 0x0001601dff007988 */ /* 0x000be80008000805 */
[----:B------:R-:W4:Y:S01]  /*23b0*/  LDS R9, [UR5+0xa4] ;  /* 0x0000a405ff097984 */ /* 0x000f220008000800 */
[----:B-----5:R-:W-:-:S03]  /*23c0*/  IADD3 R29, PT, PT, R23, R8, RZ ;  /* 0x00000008171d7210 */ /* 0x020fc60007ffe0ff */
[----:B------:R5:W-:Y:S04]  /*23d0*/  STS [UR5+0x164], R12 ;  /* 0x0001640cff007988 */ /* 0x000be80008000805 */
[----:B------:R-:W4:Y:S01]  /*23e0*/  LDS R8, [UR5+0xa8] ;  /* 0x0000a805ff087984 */ /* 0x000f220008000800 */
[----:B-----5:R-:W-:-:S03]  /*23f0*/  IMAD.IADD R12, R29, 0x1, R4 ;  /* 0x000000011d0c7824 */ /* 0x020fc600078e0204 */
[----:B------:R1:W-:Y:S04]  /*2400*/  STS [UR5+0x168], R13 ;  /* 0x0001680dff007988 */ /* 0x0003e80008000805 */
[----:B------:R-:W5:Y:S01]  /*2410*/  LDS R4, [UR5+0xac] ;  /* 0x0000ac05ff047984 */ /* 0x000f620008000800 */
[----:B-1----:R-:W-:-:S03]  /*2420*/  IMAD.IADD R13, R12, 0x1, R3 ;  /* 0x000000010c0d7824 */ /* 0x002fc600078e0203 */
[----:B------:R-:W-:Y:S04]  /*2430*/  STS [UR5+0x158], R11 ;  /* 0x0001580bff007988 */ /* 0x000fe80008000805 */
[----:B------:R-:W1:Y:S04]  /*2440*/  LDS R11, [UR5+0xb0] ;  /* 0x0000b005ff0b7984 */ /* 0x000e680008000800 */
[----:B------:R0:W-:Y:S04]  /*2450*/  STS [UR5+0x16c], R28 ;  /* 0x00016c1cff007988 */ /* 0x0001e80008000805 */
[----:B------:R-:W1:Y:S01]  /*2460*/  LDS R3, [UR5+0xb4] ;  /* 0x0000b405ff037984 */ /* 0x000e620008000800 */
[----:B0-----:R-:W-:-:S03]  /*2470*/  IADD3 R28, PT, PT, R13, R2, RZ ;  /* 0x000000020d1c7210 */ /* 0x001fc60007ffe0ff */
        /* <DEDUP_REMOVED lines=9> */
[----:B------:R4:W-:Y:S02]  /*2510*/  STS [UR5+0x17c], R13 ;  /* 0x00017c0dff007988 */ /* 0x0009e40008000805 */
[----:B------:R-:W-:Y:S02]  /*2520*/  IMAD.IADD R10, R12, 0x1, R10 ;  /* 0x000000010c0a7824 */ /* 0x000fe400078e020a */
[----:B------:R-:W2:Y:S02]  /*2530*/  LDS R7, [UR5+0xc4] ;  /* 0x0000c405ff077984 */ /* 0x000ea40008000800 */
[----:B----4-:R-:W-:Y:S02]  /*2540*/  IMAD.IADD R13, R10, 0x1, R9 ;  /* 0x000000010a0d7824 */ /* 0x010fe400078e0209 */
[----:B------:R4:W-:Y:S04]  /*2550*/  STS [UR5+0x184], R23 ;  /* 0x00018417ff007988 */ /* 0x0009e80008000805 */
[----:B------:R-:W2:Y:S01]  /*2560*/  LDS R9, [UR5+0xc8] ;  /* 0x0000c805ff097984 */ /* 0x000ea20008000800 */
[----:B----4-:R-:W-:-:S03]  /*2570*/  IADD3 R23, PT, PT, R13, R8, RZ ;  /* 0x000000080d177210 */ /* 0x010fc60007ffe0ff */
[----:B------:R5:W-:Y:S04]  /*2580*/  STS [UR5+0x180], R28 ;  /* 0x0001801cff007988 */ /* 0x000be80008000805 */
[----:B------:R-:W4:Y:S01]  /*2590*/  LDS R8, [UR5+0xcc] ;  /* 0x0000cc05ff087984 */ /* 0x000f220008000800 */
[----:B-----5:R-:W-:-:S03]  /*25a0*/  IMAD.IADD R28, R23, 0x1, R4 ;  /* 0x00000001171c7824 */ /* 0x020fc600078e0204 */
[----:B------:R1:W-:Y:S04]  /*25b0*/  STS [UR5+0x188], R29 ;  /* 0x0001881dff007988 */ /* 0x0003e80008000805 */
[----:B------:R-:W5:Y:S01]  /*25c0*/  LDS R4, [UR5+0xd0] ;  /* 0x0000d005ff047984 */ /* 0x000f620008000800 */
[----:B-1----:R-:W-:-:S03]  /*25d0*/  IMAD.IADD R29, R28, 0x1, R11 ;  /* 0x000000011c1d7824 */ /* 0x002fc600078e020b */
[----:B------:R-:W-:Y:S04]  /*25e0*/  STS [UR5+0x190], R10 ;  /* 0x0001900aff007988 */ /* 0x000fe80008000805 */
[----:B------:R-:W1:Y:S01]  /*25f0*/  LDS R10, [UR5+0xd4] ;  /* 0x0000d405ff0a7984 */ /* 0x000e620008000800 */
[----:B------:R-:W-:-:S03]  /*2600*/  IADD3 R11, PT, PT, R29, R3, RZ ;  /* 0x000000031d0b7210 */ /* 0x000fc60007ffe0ff */
[----:B------:R-:W1:Y:S04]  /*2610*/  LDS R3, [UR5+0xd8] ;  /* 0x0000d805ff037984 */ /* 0x000e680008000800 */
[----:B------:R0:W-:Y:S04]  /*2620*/  STS [UR5+0x18c], R12 ;  /* 0x00018c0cff007988 */ /* 0x0001e80008000805 */
[----:B------:R-:W-:Y:S01]  /*2630*/  STS [UR5+0x1a4], R11 ;  /* 0x0001a40bff007988 */ /* 0x000fe20008000805 */
[----:B0-----:R-:W-:-:S03]  /*2640*/  IMAD.IADD R12, R11, 0x1, R2 ;  /* 0x000000010b0c7824 */ /* 0x001fc600078e0202 */
[----:B------:R0:W-:Y:S01]  /*2650*/  STS [UR5+0x19c], R28 ;  /* 0x00019c1cff007988 */ /* 0x0001e20008000805 */
[----:B---3--:R-:W-:-:S03]  /*2660*/  IMAD.IADD R5, R12, 0x1, R5 ;  /* 0x000000010c057824 */ /* 0x008fc600078e0205 */
[----:B------:R-:W3:Y:S04]  /*2670*/  LDS R11, [UR5+0xdc] ;  /* 0x0000dc05ff0b7984 */ /* 0x000ee80008000800 */
[----:B------:R-:W3:Y:S01]  /*2680*/  LDS R2, [UR5+0xe0] ;  /* 0x0000e005ff027984 */ /* 0x000ee20008000800 */
[----:B--2---:R-:W-:-:S03]  /*2690*/  IADD3 R6, PT, PT, R5, R6, RZ ;  /* 0x0000000605067210 */ /* 0x004fc60007ffe0ff */
[----:B------:R-:W-:Y:S02]  /*26a0*/  STS [UR5+0x1a8], R12 ;  /* 0x0001a80cff007988 */ /* 0x000fe40008000805 */
[----:B0-----:R-:W-:Y:S02]  /*26b0*/  IMAD.IADD R28, R6, 0x1, R7 ;  /* 0x00000001061c7824 */ /* 0x001fe400078e0207 */
[----:B------:R-:W0:Y:S02]  /*26c0*/  LDS R12, [UR5+0xe4] ;  /* 0x0000e405ff0c7984 */ /* 0x000e240008000800 */
[----:B------:R-:W-:Y:S02]  /*26d0*/  IMAD.IADD R9, R28, 0x1, R9 ;  /* 0x000000011c097824 */ /* 0x000fe400078e0209 */
[----:B------:R5:W-:Y:S03]  /*26e0*/  STS [UR5+0x194], R13 ;  /* 0x0001940dff007988 */ /* 0x000be60008000805 */
[----:B----4-:R-:W-:Y:S01]  /*26f0*/  IADD3 R7, PT, PT, R9, R8, RZ ;  /* 0x0000000809077210 */ /* 0x010fe20007ffe0ff */
[----:B------:R2:W-:Y:S04]  /*2700*/  STS [UR5+0x198], R23 ;  /* 0x00019817ff007988 */ /* 0x0005e80008000805 */
[----:B-----5:R-:W-:Y:S01]  /*2710*/  IMAD.IADD R13, R7, 0x1, R4 ;  /* 0x00000001070d7824 */ /* 0x020fe200078e0204 */
[----:B------:R2:W-:Y:S03]  /*2720*/  STS [UR5+0x1a0], R29 ;  /* 0x0001a01dff007988 */ /* 0x0005e60008000805 */
[----:B-1----:R-:W-:Y:S01]  /*2730*/  IMAD.IADD R10, R13, 0x1, R10 ;  /* 0x000000010d0a7824 */ /* 0x002fe200078e020a */
[----:B------:R2:W-:Y:S04]  /*2740*/  STS [UR5+0x1ac], R5 ;  /* 0x0001ac05ff007988 */ /* 0x0005e80008000805 */
[----:B------:R-:W-:Y:S01]  /*2750*/  IADD3 R4, PT, PT, R10, R3, RZ ;  /* 0x000000030a047210 */ /* 0x000fe20007ffe0ff */
[----:B------:R2:W-:Y:S04]  /*2760*/  STS [UR5+0x1b0], R6 ;  /* 0x0001b006ff007988 */ /* 0x0005e80008000805 */
[----:B------:R2:W-:Y:S01]  /*2770*/  STS [UR5+0x1b4], R28 ;  /* 0x0001b41cff007988 */ /* 0x0005e20008000805 */
[----:B---3--:R-:W-:-:S03]  /*2780*/  IMAD.IADD R11, R4, 0x1, R11 ;  /* 0x00000001040b7824 */ /* 0x008fc600078e020b */
[----:B------:R2:W-:Y:S01]  /*2790*/  STS [UR5+0x1b8], R9 ;  /* 0x0001b809ff007988 */ /* 0x0005e20008000805 */
[----:B------:R-:W-:-:S03]  /*27a0*/  IMAD.IADD R3, R2, 0x1, R11 ;  /* 0x0000000102037824 */ /* 0x000fc600078e020b */
[----:B------:R2:W-:Y:S04]  /*27b0*/  STS [UR5+0x1bc], R7 ;  /* 0x0001bc07ff007988 */ /* 0x0005e80008000805 */
[----:B------:R2:W-:Y:S01]  /*27c0*/  STS [UR5+0x1c0], R13 ;  /* 0x0001c00dff007988 */ /* 0x0005e20008000805 */
[----:B0-----:R-:W-:-:S03]  /*27d0*/  IADD3 R12, PT, PT, R3, R12, RZ ;  /* 0x0000000c030c7210 */ /* 0x001fc60007ffe0ff */
[----:B------:R2:W-:Y:S04]  /*27e0*/  STS [UR5+0x1c4], R10 ;  /* 0x0001c40aff007988 */ /* 0x0005e80008000805 */
[----:B------:R2:W-:Y:S04]  /*27f0*/  STS [UR5+0x1c8], R4 ;  /* 0x0001c804ff007988 */ /* 0x0005e80008000805 */
[----:B------:R2:W-:Y:S04]  /*2800*/  STS [UR5+0x1cc], R11 ;  /* 0x0001cc0bff007988 */ /* 0x0005e80008000805 */
[----:B------:R2:W-:Y:S04]  /*2810*/  STS [UR5+0x1d0], R3 ;  /* 0x0001d003ff007988 */ /* 0x0005e80008000805 */
[----:B------:R2:W-:Y:S04]  /*2820*/  STS [UR5+0x1d4], R12 ;  /* 0x0001d40cff007988 */ /* 0x0005e80008000805 */
[----:B------:R-:W-:Y:S01]  /*2830*/  STS [UR5+0xec], RZ ;  /* 0x0000ecffff007988 */ /* 0x000fe20008000805 */
.L_x_15:
[----:B------:R-:W-:Y:S05]  /*2840*/  BSYNC.RECONVERGENT B0 ;  /* 0x0000000000007941 */ /* 0x000fea0003800200 */
.L_x_14:
[----:B------:R-:W1:Y:S02]  /*2850*/  LDCU UR5, c[0x0][0x3a0] ;  /* 0x00007400ff0577ac */ /* 0x000e640008000800 */
[----:B-1----:R-:W-:Y:S01]  /*2860*/  UISETP.GE.AND UP0, UPT, UR5, 0x1, UPT ;  /* 0x000000010500788c */ /* 0x002fe2000bf06270 */
[----:B------:R-:W-:Y:S08]  /*2870*/  BAR.SYNC.DEFER_BLOCKING 0x0 ;  /* 0x0000000000007b1d */ /* 0x000ff00000010000 */
[----:B------:R-:W-:Y:S05]  /*2880*/  BRA.U !UP0, `(.L_x_16) ;  /* 0x0000000d08747547 */ /* 0x000fea000b800000 */
[----:B------:R-:W-:Y:S01]  /*2890*/  UISETP.GE.U32.AND UP0, UPT, UR5, 0x8, UPT ;  /* 0x000000080500788c */ /* 0x000fe2000bf06070 */
[----:B0-----:R-:W-:-:S08]  /*28a0*/  IMAD.MOV.U32 R8, RZ, RZ, RZ ;  /* 0x000000ffff087224 */ /* 0x001fd000078e00ff */
[----:B------:R-:W-:Y:S05]  /*28b0*/  BRA.U !UP0, `(.L_x_17) ;  /* 0x0000000508b87547 */ /* 0x000fea000b800000 */
[----:B------:R-:W-:-:S07]  /*28c0*/  IMAD.MOV.U32 R8, RZ, RZ, RZ ;  /* 0x000000ffff087224 */ /* 0x000fce00078e00ff */
.L_x_18:
[----:B--2---:R-:W-:-:S05]  /*28d0*/  IMAD.WIDE.U32 R4, R8, 0x8, R26 ;  /* 0x0000000808047825 */ /* 0x004fca00078e001a */
[----:B------:R-:W2:Y:S02]  /*28e0*/  LDG.E.64 R2, desc[UR8][R4.64] ;  /* 0x0000000804027981 */ /* 0x000ea4000c1e1b00 */
[----:B--2---:R-:W-:-:S04]  /*28f0*/  IADD3 R6, P0, PT, R2, UR4, RZ ;  /* 0x0000000402067c10 */ /* 0x004fc8000ff1e0ff */
[----:B------:R-:W-:-:S05]  /*2900*/  IADD3.X R7, PT, PT, RZ, R3, RZ, P0, !PT ;  /* 0x00000003ff077210 */ /* 0x000fca00007fe4ff */
[----:B------:R-:W2:Y:S02]  /*2910*/  LD.E.S8 R6, desc[UR8][R6.64] ;  /* 0x0000000806067980 */ /* 0x000ea4000c101300 */
[----:B--2---:R-:W-:-:S05]  /*2920*/  VIADD R9, R6, 0xffffffc0 ;  /* 0xffffffc006097836 */ /* 0x004fca0000000000 */
[----:B------:R-:W-:-:S13]  /*2930*/  ISETP.NE.AND P0, PT, R0, R9, PT ;  /* 0x000000090000720c */ /* 0x000fda0003f05270 */
[----:B------:R-:W-:Y:S04]  /*2940*/  @!P0 LDS R9, [R20] ;  /* 0x0000000014098984 */ /* 0x000fe80000000800 */
[----:B------:R-:W0:Y:S02]  /*2950*/  @!P0 LDS R10, [R19] ;  /* 0x00000000130a8984 */ /* 0x000e240000000800 */
[----:B0-----:R-:W-:-:S04]  /*2960*/  @!P0 IMAD.IADD R9, R9, 0x1, R10 ;  /* 0x0000000109098824 */ /* 0x001fc800078e020a */
[----:B------:R-:W-:-:S05]  /*2970*/  @!P0 IMAD.WIDE R6, R9, 0x8, R24 ;  /* 0x0000000809068825 */ /* 0x000fca00078e0218 */
[----:B------:R0:W-:Y:S04]  /*2980*/  @!P0 STG.E.64 desc[UR8][R6.64], R2 ;  /* 0x0000000206008986 */ /* 0x0001e8000c101b08 */
[----:B0-----:R-:W2:Y:S01]  /*2990*/  LDG.E.64 R2, desc[UR8][R4.64+0x8] ;  /* 0x0000080804027981 */ /* 0x001ea2000c1e1b00 */
[----:B------:R-:W-:-:S05]  /*29a0*/  @!P0 IADD3 R10, PT, PT, R10, 0x1, RZ ;  /* 0x000000010a0a8810 */ /* 0x000fca0007ffe0ff */
[----:B------:R-:W-:Y:S01]  /*29b0*/  @!P0 STS [R19], R10 ;  /* 0x0000000a13008388 */ /* 0x000fe20000000800 */
[----:B--2---:R-:W-:-:S05]  /*29c0*/  IADD3 R6, P1, PT, R2, UR4, RZ ;  /* 0x0000000402067c10 */ /* 0x004fca000ff3e0ff */
[----:B------:R-:W-:-:S05]  /*29d0*/  IMAD.X R7, RZ, RZ, R3, P1 ;  /* 0x000000ffff077224 */ /* 0x000fca00008e0603 */
[----:B------:R-:W2:Y:S02]  /*29e0*/  LD.E.S8 R9, desc[UR8][R6.64] ;  /* 0x0000000806097980 */ /* 0x000ea4000c101300 */
[----:B--2---:R-:W-:-:S05]  /*29f0*/  VIADD R9, R9, 0xffffffc0 ;  /* 0xffffffc009097836 */ /* 0x004fca0000000000 */
[----:B------:R-:W-:-:S13]  /*2a00*/  ISETP.NE.AND P0, PT, R0, R9, PT ;  /* 0x000000090000720c */ /* 0x000fda0003f05270 */
[----:B------:R-:W-:Y:S04]  /*2a10*/  @!P0 LDS R9, [R20] ;  /* 0x0000000014098984 */ /* 0x000fe80000000800 */
[----:B------:R-:W0:Y:S02]  /*2a20*/  @!P0 LDS R12, [R19] ;  /* 0x00000000130c8984 */ /* 0x000e240000000800 */
[----:B0-----:R-:W-:-:S05]  /*2a30*/  @!P0 IADD3 R9, PT, PT, R9, R12, RZ ;  /* 0x0000000c09098210 */ /* 0x001fca0007ffe0ff */
[----:B------:R-:W-:-:S05]  /*2a40*/  @!P0 IMAD.WIDE R6, R9, 0x8, R24 ;  /* 0x0000000809068825 */ /* 0x000fca00078e0218 */
[----:B------:R0:W-:Y:S04]  /*2a50*/  @!P0 STG.E.64 desc[UR8][R6.64], R2 ;  /* 0x0000000206008986 */ /* 0x0001e8000c101b08 */
[----:B0-----:R-:W2:Y:S01]  /*2a60*/  LDG.E.64 R2, desc[UR8][R4.64+0x10] ;  /* 0x0000100804027981 */ /* 0x001ea2000c1e1b00 */
[----:B------:R-:W-:-:S05]  /*2a70*/  @!P0 VIADD R10, R12, 0x1 ;  /* 0x000000010c0a8836 */ /* 0x000fca0000000000 */
[----:B------:R-:W-:Y:S01]  /*2a80*/  @!P0 STS [R19], R10 ;  /* 0x0000000a13008388 */ /* 0x000fe20000000800 */
[----:B--2---:R-:W-:-:S05]  /*2a90*/  IADD3 R6, P1, PT, R2, UR4, RZ ;  /* 0x0000000402067c10 */ /* 0x004fca000ff3e0ff */
[----:B------:R-:W-:-:S05]  /*2aa0*/  IMAD.X R7, RZ, RZ, R3, P1 ;  /* 0x000000ffff077224 */ /* 0x000fca00008e0603 */
[----:B------:R-:W2:Y:S02]  /*2ab0*/  LD.E.S8 R9, desc[UR8][R6.64] ;  /* 0x0000000806097980 */ /* 0x000ea4000c101300 */
[----:B--2---:R-:W-:-:S04]  /*2ac0*/  IADD3 R9, PT, PT, R9, -0x40, RZ ;  /* 0xffffffc009097810 */ /* 0x004fc80007ffe0ff */
[----:B------:R-:W-:-:S13]  /*2ad0*/  ISETP.NE.AND P0, PT, R0, R9, PT ;  /* 0x000000090000720c */ /* 0x000fda0003f05270 */
[----:B------:R-:W-:Y:S04]  /*2ae0*/  @!P0 LDS R9, [R20] ;  /* 0x0000000014098984 */ /* 0x000fe80000000800 */
[----:B------:R-:W0:Y:S02]  /*2af0*/  @!P0 LDS R12, [R19] ;  /* 0x00000000130c8984 */ /* 0x000e240000000800 */
[----:B0-----:R-:W-:-:S04]  /*2b00*/  @!P0 IMAD.IADD R9, R9, 0x1, R12 ;  /* 0x0000000109098824 */ /* 0x001fc800078e020c */
[----:B------:R-:W-:-:S05]  /*2b10*/  @!P0 IMAD.WIDE R6, R9, 0x8, R24 ;  /* 0x0000000809068825 */ /* 0x000fca00078e0218 */
[----:B------:R0:W-:Y:S04]  /*2b20*/  @!P0 STG.E.64 desc[UR8][R6.64], R2 ;  /* 0x0000000206008986 */ /* 0x0001e8000c101b08 */
[----:B0-----:R-:W2:Y:S01]  /*2b30*/  LDG.E.64 R2, desc[UR8][R4.64+0x18] ;  /* 0x0000180804027981 */ /* 0x001ea2000c1e1b00 */
[----:B------:R-:W-:-:S05]  /*2b40*/  @!P0 VIADD R10, R12, 0x1 ;  /* 0x000000010c0a8836 */ /* 0x000fca0000000000 */
[----:B------:R-:W-:Y:S01]  /*2b50*/  @!P0 STS [R19], R10 ;  /* 0x0000000a13008388 */ /* 0x000fe20000000800 */
        /* <DEDUP_REMOVED lines=49> */
[----:B------:R-:W0:Y:S01]  /*2e70*/  LDG.E.64 R4, desc[UR8][R4.64+0x38] ;  /* 0x0000380804047981 */ /* 0x000e22000c1e1b00 */
[----:B------:R-:W-:-:S05]  /*2e80*/  @!P0 VIADD R10, R12, 0x1 ;  /* 0x000000010c0a8836 */ /* 0x000fca0000000000 */
[----:B------:R-:W-:Y:S01]  /*2e90*/  @!P0 STS [R19], R10 ;  /* 0x0000000a13008388 */ /* 0x000fe20000000800 */
[----:B0-----:R-:W-:-:S04]  /*2ea0*/  IADD3 R2, P1, PT, R4, UR4, RZ ;  /* 0x0000000404027c10 */ /* 0x001fc8000ff3e0ff */
[----:B------:R-:W-:-:S05]  /*2eb0*/  IADD3.X R3, PT, PT, RZ, R5, RZ, P1, !PT ;  /* 0x00000005ff037210 */ /* 0x000fca0000ffe4ff */
[----:B------:R-:W2:Y:S01]  /*2ec0*/  LD.E.S8 R9, desc[UR8][R2.64] ;  /* 0x0000000802097980 */ /* 0x000ea2000c101300 */
[----:B------:R-:W-:Y:S01]  /*2ed0*/  IADD3 R8, PT, PT, R8, 0x8, RZ ;  /* 0x0000000808087810 */ /* 0x000fe20007ffe0ff */
[----:B--2---:R-:W-:-:S05]  /*2ee0*/  VIADD R9, R9, 0xffffffc0 ;  /* 0xffffffc009097836 */ /* 0x004fca0000000000 */
[----:B------:R-:W-:-:S13]  /*2ef0*/  ISETP.NE.AND P0, PT, R0, R9, PT ;  /* 0x000000090000720c */ /* 0x000fda0003f05270 */
[----:B------:R-:W-:Y:S04]  /*2f00*/  @!P0 LDS R9, [R20] ;  /* 0x0000000014098984 */ /* 0x000fe80000000800 */
[----:B------:R-:W0:Y:S02]  /*2f10*/  @!P0 LDS R12, [R19] ;  /* 0x00000000130c8984 */ /* 0x000e240000000800 */
[----:B0-----:R-:W-:Y:S01]  /*2f20*/  @!P0 IADD3 R9, PT, PT, R9, R12, RZ ;  /* 0x0000000c09098210 */ /* 0x001fe20007ffe0ff */
[----:B------:R-:W-:-:S04]  /*2f30*/  @!P0 VIADD R6, R12, 0x1 ;  /* 0x000000010c068836 */ /* 0x000fc80000000000 */
[----:B------:R-:W-:Y:S01]  /*2f40*/  @!P0 IMAD.WIDE R2, R9, 0x8, R24 ;  /* 0x0000000809028825 */ /* 0x000fe200078e0218 */
[----:B------:R0:W-:Y:S04]  /*2f50*/  @!P0 STS [R19], R6 ;  /* 0x0000000613008388 */ /* 0x0001e80000000800 */
[----:B------:R0:W-:Y:S01]  /*2f60*/  @!P0 STG.E.64 desc[UR8][R2.64], R4 ;  /* 0x0000000402008986 */ /* 0x0001e2000c101b08 */
[----:B------:R-:W-:-:S13]  /*2f70*/  ISETP.NE.AND P0, PT, R8, R16, PT ;  /* 0x000000100800720c */ /* 0x000fda0003f05270 */
[----:B0-----:R-:W-:Y:S05]  /*2f80*/  @P0 BRA `(.L_x_18) ;  /* 0xfffffff800500947 */ /* 0x001fea000383ffff */
[----:B------:R-:W-:-:S07]  /*2f90*/  IMAD.MOV.U32 R8, RZ, RZ, R16 ;  /* 0x000000ffff087224 */ /* 0x000fce00078e0010 */
.L_x_17:
[----:B------:R-:W-:-:S13]  /*2fa0*/  ISETP.NE.AND P0, PT, R14, RZ, PT ;  /* 0x000000ff0e00720c */ /* 0x000fda0003f05270 */
[----:B------:R-:W-:Y:S05]  /*2fb0*/  @!P0 BRA `(.L_x_16) ;  /* 0x0000000400a88947 */ /* 0x000fea0003800000 */
[----:B------:R-:W-:Y:S02]  /*2fc0*/  IADD3 R2, PT, PT, R14, -0x1, RZ ;  /* 0xffffffff0e027810 */ /* 0x000fe40007ffe0ff */
[----:B------:R-:W-:Y:S02]  /*2fd0*/  ISETP.NE.AND P0, PT, R15, RZ, PT ;  /* 0x000000ff0f00720c */ /* 0x000fe40003f05270 */
[----:B------:R-:W-:-:S13]  /*2fe0*/  ISETP.GE.U32.AND P1, PT, R2, 0x3, PT ;  /* 0x000000030200780c */ /* 0x000fda0003f26070 */
[----:B------:R-:W-:Y:S05]  /*2ff0*/  @!P1 BRA `(.L_x_19) ;  /* 0x0000000000d89947 */ /* 0x000fea0003800000 */
[----:B--2---:R-:W-:-:S05]  /*3000*/  IMAD.WIDE.U32 R4, R8, 0x8, R26 ;  /* 0x0000000808047825 */ /* 0x004fca00078e001a */
[----:B------:R-:W2:Y:S02]  /*3010*/  LDG.E.64 R2, desc[UR8][R4.64] ;  /* 0x0000000804027981 */ /* 0x000ea4000c1e1b00 */
        /* <DEDUP_REMOVED lines=36> */
[----:B------:R-:W0:Y:S01]  /*3260*/  LDG.E.64 R4, desc[UR8][R4.64+0x18] ;  /* 0x0000180804047981 */ /* 0x000e22000c1e1b00 */
[----:B------:R-:W-:-:S05]  /*3270*/  @!P1 IADD3 R10, PT, PT, R12, 0x1, RZ ;  /* 0x000000010c0a9810 */ /* 0x000fca0007ffe0ff */
[----:B------:R-:W-:Y:S01]  /*3280*/  @!P1 STS [R19], R10 ;  /* 0x0000000a13009388 */ /* 0x000fe20000000800 */
[----:B0-----:R-:W-:-:S05]  /*3290*/  IADD3 R2, P2, PT, R4, UR4, RZ ;  /* 0x0000000404027c10 */ /* 0x001fca000ff5e0ff */
[----:B------:R-:W-:-:S05]  /*32a0*/  IMAD.X R3, RZ, RZ, R5, P2 ;  /* 0x000000ffff037224 */ /* 0x000fca00010e0605 */
[----:B------:R-:W2:Y:S01]  /*32b0*/  LD.E.S8 R9, desc[UR8][R2.64] ;  /* 0x0000000802097980 */ /* 0x000ea2000c101300 */
[----:B------:R-:W-:Y:S01]  /*32c0*/  VIADD R8, R8, 0x4 ;  /* 0x0000000408087836 */ /* 0x000fe20000000000 */
[----:B--2---:R-:W-:-:S04]  /*32d0*/  IADD3 R9, PT, PT, R9, -0x40, RZ ;  /* 0xffffffc009097810 */ /* 0x004fc80007ffe0ff */
[----:B------:R-:W-:-:S13]  /*32e0*/  ISETP.NE.AND P1, PT, R0, R9, PT ;  /* 0x000000090000720c */ /* 0x000fda0003f25270 */
[----:B------:R-:W-:Y:S04]  /*32f0*/  @!P1 LDS R9, [R20] ;  /* 0x0000000014099984 */ /* 0x000fe80000000800 */
[----:B------:R-:W0:Y:S02]  /*3300*/  @!P1 LDS R12, [R19] ;  /* 0x00000000130c9984 */ /* 0x000e240000000800 */
[----:B0-----:R-:W-:Y:S01]  /*3310*/  @!P1 IMAD.IADD R9, R9, 0x1, R12 ;  /* 0x0000000109099824 */ /* 0x001fe200078e020c */
[----:B------:R-:W-:-:S03]  /*3320*/  @!P1 IADD3 R6, PT, PT, R12, 0x1, RZ ;  /* 0x000000010c069810 */ /* 0x000fc60007ffe0ff */
[----:B------:R-:W-:Y:S02]  /*3330*/  @!P1 IMAD.WIDE R2, R9, 0x8, R24 ;  /* 0x0000000809029825 */ /* 0x000fe400078e0218 */
[----:B------:R0:W-:Y:S04]  /*3340*/  @!P1 STS [R19], R6 ;  /* 0x0000000613009388 */ /* 0x0001e80000000800 */
[----:B------:R0:W-:Y:S02]  /*3350*/  @!P1 STG.E.64 desc[UR8][R2.64], R4 ;  /* 0x0000000402009986 */ /* 0x0001e4000c101b08 */
.L_x_19:
[----:B------:R-:W-:Y:S05]  /*3360*/  @!P0 BRA `(.L_x_16) ;  /* 0x0000000000bc8947 */ /* 0x000fea0003800000 */
[----:B------:R-:W1:Y:S01]  /*3370*/  LDCU UR5, c[0x0][0x3a0] ;  /* 0x00007400ff0577ac */ /* 0x000e620008000800 */
[----:B------:R-:W-:Y:S01]  /*3380*/  ISETP.NE.AND P0, PT, R15, 0x1, PT ;  /* 0x000000010f00780c */ /* 0x000fe20003f05270 */
[----:B-1----:R-:W-:-:S12]  /*3390*/  ULOP3.LUT UP0, URZ, UR5, 0x1, URZ, 0xc0, !UPT ;  /* 0x0000000105ff7892 */ /* 0x002fd8000f80c0ff */
[----:B------:R-:W-:Y:S05]  /*33a0*/  @!P0 BRA `(.L_x_20) ;  /* 0x0000000000708947 */ /* 0x000fea0003800000 */
[----:B0-2---:R-:W-:-:S05]  /*33b0*/  IMAD.WIDE.U32 R2, R8, 0x8, R26 ;  /* 0x0000000808027825 */ /* 0x005fca00078e001a */
        /* <DEDUP_REMOVED lines=26> */
[----:B------:R1:W-:Y:S02]  /*3560*/  @!P0 STG.E.64 desc[UR8][R4.64], R2 ;  /* 0x0000000204008986 */ /* 0x0003e4000c101b08 */
.L_x_20:
[----:B------:R-:W-:Y:S05]  /*3570*/  BRA.U !UP0, `(.L_x_16) ;  /* 0x0000000108387547 */ /* 0x000fea000b800000 */
[----:B012---:R-:W-:-:S06]  /*3580*/  IMAD.WIDE.U32 R2, R8, 0x8, R26 ;  /* 0x0000000808027825 */ /* 0x007fcc00078e001a */
        /* <DEDUP_REMOVED lines=13> */
.L_x_16:
[----:B------:R-:W-:Y:S01]  /*3660*/  BAR.SYNC.DEFER_BLOCKING 0x0 ;  /* 0x0000000000007b1d */ /* 0x000fe20000010000 */
[----:B------:R-:W-:Y:S01]  /*3670*/  UISETP.NE.AND UP0, UPT, UR4, URZ, UPT ;  /* 0x000000ff0400728c */ /* 0x000fe2000bf05270 */
[----:B01-3--:R-:W-:Y:S01]  /*3680*/  IMAD.MOV.U32 R2, RZ, RZ, R24 ;  /* 0x000000ffff027224 */ /* 0x00bfe200078e0018 */
[----:B------:R-:W-:Y:S01]  /*3690*/  UIADD3 UR5, UPT, UPT, UR4, -0x1, URZ ;  /* 0xffffffff04057890 */ /* 0x000fe2000fffe0ff */
[----:B--2---:R-:W-:-:S06]  /*36a0*/  MOV R3, R25 ;  /* 0x0000001900037202 */ /* 0x004fcc0000000f00 */
[----:B------:R-:W-:Y:S01]  /*36b0*/  UMOV UR4, UR5 ;  /* 0x0000000500047c82 */ /* 0x000fe20008000000 */
[----:B------:R-:W-:Y:S05]  /*36c0*/  BRA.U UP0, `(.L_x_21) ;  /* 0xffffffd100487547 */ /* 0x000fea000b83ffff */
[----:B------:R-:W-:Y:S01]  /*36d0*/  ISETP.GE.AND P0, PT, R22, R21, PT ;  /* 0x000000151600720c */ /* 0x000fe20003f06270 */
[----:B------:R-:W0:Y:S01]  /*36e0*/  LDCU.64 UR4, c[0x0][0x388] ;  /* 0x00007100ff0477ac */ /* 0x000e220008000a00 */
[----:B------:R-:W-:Y:S11]  /*36f0*/  BSSY.RECONVERGENT B0, `(.L_x_22) ;  /* 0x000006b000007945 */ /* 0x000ff60003800200 */
[----:B------:R-:W-:Y:S05]  /*3700*/  @!P0 BRA `(.L_x_23) ;  /* 0x0000000400a48947 */ /* 0x000fea0003800000 */
[----:B------:R-:W-:-:S07]  /*3710*/  IMAD.SHL.U32 R0, R21, 0x20, RZ ;  /* 0x0000002015007824 */ /* 0x000fce00078e00ff */
.L_x_24:
[----:B------:R-:W-:-:S05]  /*3720*/  IMAD.WIDE R2, R21, 0x8, R24 ;  /* 0x0000000815027825 */ /* 0x000fca00078e0218 */
[----:B----4-:R-:W2:Y:S01]  /*3730*/  LDG.E.64 R6, desc[UR8][R2.64] ;  /* 0x0000000802067981 */ /* 0x010ea2000c1e1b00 */
[----:B0-----:R-:W-:-:S04]  /*3740*/  IADD3 R4, P0, PT, R0, UR4, RZ ;  /* 0x0000000400047c10 */ /* 0x001fc8000ff1e0ff */
[C---:B------:R-:W-:Y:S01]  /*3750*/  LEA.HI.X.SX32 R5, R0.reuse, UR5, 0x1, P0 ;  /* 0x0000000500057c11 */ /* 0x040fe200080f0eff */
[----:B--2---:R-:W2:Y:S04]  /*3760*/  LD.E.U8 R15, desc[UR8][R6.64] ;  /* 0x00000008060f7980 */ /* 0x004ea8000c101100 */
[----:B--2---:R0:W-:Y:S04]  /*3770*/  STG.E.U8 desc[UR8][R4.64], R15 ;  /* 0x0000000f04007986 */ /* 0x0041e8000c101108 */
[----:B------:R-:W2:Y:S04]  /*3780*/  LDG.E.64 R8, desc[UR8][R2.64] ;  /* 0x0000000802087981 */ /* 0x000ea8000c1e1b00 */
[----:B--2---:R-:W2:Y:S04]  /*3790*/  LD.E.U8 R19, desc[UR8][R8.64+0x1] ;  /* 0x0000010808137980 */ /* 0x004ea8000c101100 */
[----:B--2---:R1:W-:Y:S04]  /*37a0*/  STG.E.U8 desc[UR8][R4.64+0x1], R19 ;  /* 0x0000011304007986 */ /* 0x0043e8000c101108 */
[----:B------:R-:W2:Y:S04]  /*37b0*/  LDG.E.64 R10, desc[UR8][R2.64] ;  /* 0x00000008020a7981 */ /* 0x000ea8000c1e1b00 */
[----:B--2---:R-:W2:Y:S04]  /*37c0*/  LD.E.U8 R23, desc[UR8][R10.64+0x2] ;  /* 0x000002080a177980 */ /* 0x004ea8000c101100 */
[----:B--2---:R2:W-:Y:S04]  /*37d0*/  STG.E.U8 desc[UR8][R4.64+0x2], R23 ;  /* 0x0000021704007986 */ /* 0x0045e8000c101108 */
[----:B------:R-:W3:Y:S04]  /*37e0*/  LDG.E.64 R12, desc[UR8][R2.64] ;  /* 0x00000008020c7981 */ /* 0x000ee8000c1e1b00 */
[----:B---3--:R-:W3:Y:S04]  /*37f0*/  LD.E.U8 R27, desc[UR8][R12.64+0x3] ;  /* 0x000003080c1b7980 */ /* 0x008ee8000c101100 */
[----:B---3--:R3:W-:Y:S04]  /*3800*/  STG.E.U8 desc[UR8][R4.64+0x3], R27 ;  /* 0x0000031b04007986 */ /* 0x0087e8000c101108 */
[----:B------:R-:W0:Y:S04]  /*3810*/  LDG.E.64 R6, desc[UR8][R2.64] ;  /* 0x0000000802067981 */ /* 0x000e28000c1e1b00 */
[----:B0-----:R-:W4:Y:S04]  /*3820*/  LD.E.U8 R15, desc[UR8][R6.64+0x4] ;  /* 0x00000408060f7980 */ /* 0x001f28000c101100 */
[----:B----4-:R0:W-:Y:S04]  /*3830*/  STG.E.U8 desc[UR8][R4.64+0x4], R15 ;  /* 0x0000040f04007986 */ /* 0x0101e8000c101108 */
[----:B------:R-:W1:Y:S04]  /*3840*/  LDG.E.64 R8, desc[UR8][R2.64] ;  /* 0x0000000802087981 */ /* 0x000e68000c1e1b00 */
[----:B-1----:R-:W4:Y:S04]  /*3850*/  LD.E.U8 R19, desc[UR8][R8.64+0x5] ;  /* 0x0000050808137980 */ /* 0x002f28000c101100 */
[----:B----4-:R1:W-:Y:S04]  /*3860*/  STG.E.U8 desc[UR8][R4.64+0x5], R19 ;  /* 0x0000051304007986 */ /* 0x0103e8000c101108 */
        /* <DEDUP_REMOVED lines=58> */
[----:B-1----:R-:W5:Y:S04]  /*3c10*/  LD.E.U8 R19, desc[UR8][R8.64+0x19] ;  /* 0x0000190808137980 */ /* 0x002f68000c101100 */
[----:B-----5:R4:W-:Y:S04]  /*3c20*/  STG.E.U8 desc[UR8][R4.64+0x19], R19 ;  /* 0x0000191304007986 */ /* 0x0209e8000c101108 */
[----:B------:R-:W2:Y:S04]  /*3c30*/  LDG.E.64 R10, desc[UR8][R2.64] ;  /* 0x00000008020a7981 */ /* 0x000ea8000c1e1b00 */
[----:B--2---:R-:W2:Y:S04]  /*3c40*/  LD.E.U8 R23, desc[UR8][R10.64+0x1a] ;  /* 0x00001a080a177980 */ /* 0x004ea8000c101100 */
[----:B--2---:R4:W-:Y:S04]  /*3c50*/  STG.E.U8 desc[UR8][R4.64+0x1a], R23 ;  /* 0x00001a1704007986 */ /* 0x0049e8000c101108 */
[----:B------:R-:W3:Y:S04]  /*3c60*/  LDG.E.64 R12, desc[UR8][R2.64] ;  /* 0x00000008020c7981 */ /* 0x000ee8000c1e1b00 */
[----:B---3--:R-:W2:Y:S04]  /*3c70*/  LD.E.U8 R27, desc[UR8][R12.64+0x1b] ;  /* 0x00001b080c1b7980 */ /* 0x008ea8000c101100 */
[----:B--2---:R4:W-:Y:S04]  /*3c80*/  STG.E.U8 desc[UR8][R4.64+0x1b], R27 ;  /* 0x00001b1b04007986 */ /* 0x0049e8000c101108 */
[----:B------:R-:W2:Y:S04]  /*3c90*/  LDG.E.64 R6, desc[UR8][R2.64] ;  /* 0x0000000802067981 */ /* 0x000ea8000c1e1b00 */
        /* <DEDUP_REMOVED lines=9> */
[----:B--2---:R-:W2:Y:S01]  /*3d30*/  LD.E.U8 R13, desc[UR8][R12.64+0x1f] ;  /* 0x00001f080c0d7980 */ /* 0x004ea2000c101100 */
[----:B------:R-:W-:Y:S01]  /*3d40*/  IADD3 R17, PT, PT, R17, 0x1, RZ ;  /* 0x0000000111117810 */ /* 0x000fe20007ffe0ff */
[----:B------:R-:W-:Y:S01]  /*3d50*/  VIADD R21, R21, 0x1 ;  /* 0x0000000115157836 */ /* 0x000fe20000000000 */
[----:B------:R-:W-:-:S02]  /*3d60*/  IADD3 R0, PT, PT, R0, 0x20, RZ ;  /* 0x0000002000007810 */ /* 0x000fc40007ffe0ff */
[----:B------:R-:W-:Y:S01]  /*3d70*/  ISETP.NE.AND P0, PT, R17, 0x1, PT ;  /* 0x000000011100780c */ /* 0x000fe20003f05270 */
[----:B--2---:R4:W-:-:S12]  /*3d80*/  STG.E.U8 desc[UR8][R4.64+0x1f], R13 ;  /* 0x00001f0d04007986 */ /* 0x0049d8000c101108 */
[----:B------:R-:W-:Y:S05]  /*3d90*/  @P0 BRA `(.L_x_24) ;  /* 0xfffffff800600947 */ /* 0x000fea000383ffff */
.L_x_23:
[----:B0-----:R-:W-:Y:S05]  /*3da0*/  BSYNC.RECONVERGENT B0 ;  /* 0x0000000000007941 */ /* 0x001fea0003800200 */
.L_x_22:
[----:B------:R-:W-:Y:S06]  /*3db0*/  BAR.SYNC.DEFER_BLOCKING 0x0 ;  /* 0x0000000000007b1d */ /* 0x000fec0000010000 */
[----:B------:R-:W-:Y:S05]  /*3dc0*/  EXIT ;  /* 0x000000000000794d */ /* 0x000fea0003800000 */
.L_x_25:
[----:B------:R-:W-:-:S00]  /*3dd0*/  BRA `(.L_x_25) ;  /* 0xfffffffc00fc7947 */ /* 0x000fc0000383ffff */
[----:B------:R-:W-:-:S00]  /*3de0*/  NOP ;  /* 0x0000000000007918 */ /* 0x000fc00000000000 */
        /* <DEDUP_REMOVED lines=9> */
.L_x_26:


//--------------------- .nv.shared._Z15kernel_functionPcS_PS_S0_i --------------------------
	.section	.nv.shared._Z15kernel_functionPcS_PS_S0_i,"aw",@nobits
	.sectionflags	@""
	.align	4
.nv.shared._Z15kernel_functionPcS_PS_S0_i:
	.zero		1732


//--------------------- .nv.shared.reserved.0     --------------------------
	.section	.nv.shared.reserved.0,"aw",@nobits
	.weak		__nv_reservedSMEM_offset_0_alias
	.size		__nv_reservedSMEM_offset_0_alias, 0, 64
	.other		__nv_reservedSMEM_offset_0_alias,@"STO_CUDA_RESERVED_SHARED STV_DEFAULT"
__nv_reservedSMEM_offset_0_alias:
	.zero		0
	.zero		64


//--------------------- .nv.constant0._Z15kernel_functionPcS_PS_S0_i --------------------------
	.section	.nv.constant0._Z15kernel_functionPcS_PS_S0_i,"a",@progbits
	.sectionflags	@""
	.align	4
.nv.constant0._Z15kernel_functionPcS_PS_S0_i:
	.zero		932


//--------------------- SYMBOLS --------------------------

	.type		.nv.reservedSmem.offset0,@object
	.size		.nv.reservedSmem.offset0,0x4
	.type		.nv.reservedSmem.cap,@object
	.size		.nv.reservedSmem.cap,0x4
